//
// Generated by NVIDIA NVVM Compiler
//
// Compiler Build ID: CL-36424714
// Cuda compilation tools, release 13.0, V13.0.88
// Based on NVVM 20.0.0
//

.version 9.0
.target sm_100
.address_size 64

	// .globl	_Z22histogram_range_kernelPKhPjjii
.extern .shared .align 16 .b8 s_hist[];

.visible .entry _Z22histogram_range_kernelPKhPjjii(
	.param .u64 .ptr .align 1 _Z22histogram_range_kernelPKhPjjii_param_0,
	.param .u64 .ptr .align 1 _Z22histogram_range_kernelPKhPjjii_param_1,
	.param .u32 _Z22histogram_range_kernelPKhPjjii_param_2,
	.param .u32 _Z22histogram_range_kernelPKhPjjii_param_3,
	.param .u32 _Z22histogram_range_kernelPKhPjjii_param_4
)
{
	.reg .pred 	%p<107>;
	.reg .b16 	%rs<17>;
	.reg .b32 	%r<440>;
	.reg .b64 	%rd<14>;

	ld.param.u64 	%rd5, [_Z22histogram_range_kernelPKhPjjii_param_0];
	ld.param.u32 	%r103, [_Z22histogram_range_kernelPKhPjjii_param_2];
	ld.param.u32 	%r104, [_Z22histogram_range_kernelPKhPjjii_param_3];
	ld.param.u32 	%r105, [_Z22histogram_range_kernelPKhPjjii_param_4];
	mov.u32 	%r1, %tid.x;
	mov.u32 	%r2, %ntid.x;
	shr.u32 	%r3, %r2, 5;
	sub.s32 	%r4, %r105, %r104;
	add.s32 	%r5, %r4, 1;
	setp.lt.s32 	%p1, %r4, 0;
	@%p1 bra 	$L__BB0_94;
	mul.lo.s32 	%r6, %r5, %r3;
	setp.ge.u32 	%p2, %r1, %r6;
	@%p2 bra 	$L__BB0_8;
	add.s32 	%r106, %r1, %r2;
	max.u32 	%r107, %r6, %r106;
	setp.lt.u32 	%p3, %r106, %r6;
	selp.u32 	%r108, 1, 0, %p3;
	add.s32 	%r109, %r106, %r108;
	sub.s32 	%r110, %r107, %r109;
	div.u32 	%r111, %r110, %r2;
	add.s32 	%r7, %r111, %r108;
	and.b32  	%r112, %r7, 3;
	setp.eq.s32 	%p4, %r112, 3;
	mov.u32 	%r436, %r1;
	@%p4 bra 	$L__BB0_5;
	add.s32 	%r113, %r7, 1;
	and.b32  	%r114, %r113, 3;
	shl.b32 	%r115, %r1, 2;
	mov.u32 	%r116, s_hist;
	add.s32 	%r434, %r116, %r115;
	shl.b32 	%r9, %r2, 2;
	neg.s32 	%r433, %r114;
	mad.lo.s32 	%r436, %r2, %r114, %r1;
$L__BB0_4:
	.pragma "nounroll";
	mov.b32 	%r117, 0;
	st.shared.u32 	[%r434], %r117;
	add.s32 	%r434, %r434, %r9;
	add.s32 	%r433, %r433, 1;
	setp.ne.s32 	%p5, %r433, 0;
	@%p5 bra 	$L__BB0_4;
$L__BB0_5:
	setp.lt.u32 	%p6, %r7, 3;
	@%p6 bra 	$L__BB0_8;
	mov.u32 	%r119, s_hist;
	shl.b32 	%r122, %r2, 2;
$L__BB0_7:
	shl.b32 	%r118, %r436, 2;
	add.s32 	%r120, %r119, %r118;
	mov.b32 	%r121, 0;
	st.shared.u32 	[%r120], %r121;
	add.s32 	%r123, %r120, %r122;
	st.shared.u32 	[%r123], %r121;
	add.s32 	%r124, %r123, %r122;
	st.shared.u32 	[%r124], %r121;
	add.s32 	%r125, %r124, %r122;
	st.shared.u32 	[%r125], %r121;
	add.s32 	%r436, %r122, %r436;
	setp.lt.s32 	%p7, %r436, %r6;
	@%p7 bra 	$L__BB0_7;
$L__BB0_8:
	ld.param.u32 	%r386, [_Z22histogram_range_kernelPKhPjjii_param_3];
	bar.sync 	0;
	mov.u32 	%r126, %ctaid.x;
	mad.lo.s32 	%r127, %r126, %r2, %r1;
	shl.b32 	%r19, %r127, 4;
	shr.u32 	%r128, %r1, 5;
	mul.lo.s32 	%r129, %r5, %r128;
	sub.s32 	%r20, %r129, %r386;
	setp.ge.u32 	%p8, %r19, %r103;
	cvt.u64.u32 	%rd7, %r19;
	cvta.to.global.u64 	%rd8, %rd5;
	add.s64 	%rd1, %rd8, %rd7;
	@%p8 bra 	$L__BB0_11;
	ld.param.u32 	%r410, [_Z22histogram_range_kernelPKhPjjii_param_4];
	ld.param.u32 	%r387, [_Z22histogram_range_kernelPKhPjjii_param_3];
	ld.global.nc.u8 	%rs1, [%rd1];
	cvt.u32.u8 	%r21, %rs1;
	setp.gt.u32 	%p9, %r387, %r21;
	setp.lt.u32 	%p10, %r410, %r21;
	or.pred  	%p11, %p9, %p10;
	@%p11 bra 	$L__BB0_11;
	add.s32 	%r130, %r20, %r21;
	shl.b32 	%r131, %r130, 2;
	mov.u32 	%r132, s_hist;
	add.s32 	%r133, %r132, %r131;
	atom.shared.add.u32 	%r134, [%r133], 1;
$L__BB0_11:
	add.s32 	%r135, %r19, 1;
	setp.ge.u32 	%p12, %r135, %r103;
	@%p12 bra 	$L__BB0_14;
	ld.param.u32 	%r411, [_Z22histogram_range_kernelPKhPjjii_param_4];
	ld.param.u32 	%r388, [_Z22histogram_range_kernelPKhPjjii_param_3];
	ld.global.nc.u8 	%rs2, [%rd1+1];
	cvt.u32.u8 	%r22, %rs2;
	setp.gt.u32 	%p13, %r388, %r22;
	setp.lt.u32 	%p14, %r411, %r22;
	or.pred  	%p15, %p13, %p14;
	@%p15 bra 	$L__BB0_14;
	add.s32 	%r136, %r20, %r22;
	shl.b32 	%r137, %r136, 2;
	mov.u32 	%r138, s_hist;
	add.s32 	%r139, %r138, %r137;
	atom.shared.add.u32 	%r140, [%r139], 1;
$L__BB0_14:
	add.s32 	%r141, %r19, 2;
	setp.ge.u32 	%p16, %r141, %r103;
	@%p16 bra 	$L__BB0_17;
	ld.param.u32 	%r412, [_Z22histogram_range_kernelPKhPjjii_param_4];
	ld.param.u32 	%r389, [_Z22histogram_range_kernelPKhPjjii_param_3];
	ld.global.nc.u8 	%rs3, [%rd1+2];
	cvt.u32.u8 	%r23, %rs3;
	setp.gt.u32 	%p17, %r389, %r23;
	setp.lt.u32 	%p18, %r412, %r23;
	or.pred  	%p19, %p17, %p18;
	@%p19 bra 	$L__BB0_17;
	add.s32 	%r142, %r20, %r23;
	shl.b32 	%r143, %r142, 2;
	mov.u32 	%r144, s_hist;
	add.s32 	%r145, %r144, %r143;
	atom.shared.add.u32 	%r146, [%r145], 1;
$L__BB0_17:
	add.s32 	%r147, %r19, 3;
	setp.ge.u32 	%p20, %r147, %r103;
	@%p20 bra 	$L__BB0_20;
	ld.param.u32 	%r413, [_Z22histogram_range_kernelPKhPjjii_param_4];
	ld.param.u32 	%r390, [_Z22histogram_range_kernelPKhPjjii_param_3];
	ld.global.nc.u8 	%rs4, [%rd1+3];
	cvt.u32.u8 	%r24, %rs4;
	setp.gt.u32 	%p21, %r390, %r24;
	setp.lt.u32 	%p22, %r413, %r24;
	or.pred  	%p23, %p21, %p22;
	@%p23 bra 	$L__BB0_20;
	add.s32 	%r148, %r20, %r24;
	shl.b32 	%r149, %r148, 2;
	mov.u32 	%r150, s_hist;
	add.s32 	%r151, %r150, %r149;
	atom.shared.add.u32 	%r152, [%r151], 1;
$L__BB0_20:
	add.s32 	%r153, %r19, 4;
	setp.ge.u32 	%p24, %r153, %r103;
	@%p24 bra 	$L__BB0_23;
	ld.param.u32 	%r414, [_Z22histogram_range_kernelPKhPjjii_param_4];
	ld.param.u32 	%r391, [_Z22histogram_range_kernelPKhPjjii_param_3];
	ld.global.nc.u8 	%rs5, [%rd1+4];
	cvt.u32.u8 	%r25, %rs5;
	setp.gt.u32 	%p25, %r391, %r25;
	setp.lt.u32 	%p26, %r414, %r25;
	or.pred  	%p27, %p25, %p26;
	@%p27 bra 	$L__BB0_23;
	add.s32 	%r154, %r20, %r25;
	shl.b32 	%r155, %r154, 2;
	mov.u32 	%r156, s_hist;
	add.s32 	%r157, %r156, %r155;
	atom.shared.add.u32 	%r158, [%r157], 1;
$L__BB0_23:
	add.s32 	%r159, %r19, 5;
	setp.ge.u32 	%p28, %r159, %r103;
	@%p28 bra 	$L__BB0_26;
	ld.param.u32 	%r415, [_Z22histogram_range_kernelPKhPjjii_param_4];
	ld.param.u32 	%r392, [_Z22histogram_range_kernelPKhPjjii_param_3];
	ld.global.nc.u8 	%rs6, [%rd1+5];
	cvt.u32.u8 	%r26, %rs6;
	setp.gt.u32 	%p29, %r392, %r26;
	setp.lt.u32 	%p30, %r415, %r26;
	or.pred  	%p31, %p29, %p30;
	@%p31 bra 	$L__BB0_26;
	add.s32 	%r160, %r20, %r26;
	shl.b32 	%r161, %r160, 2;
	mov.u32 	%r162, s_hist;
	add.s32 	%r163, %r162, %r161;
	atom.shared.add.u32 	%r164, [%r163], 1;
$L__BB0_26:
	add.s32 	%r165, %r19, 6;
	setp.ge.u32 	%p32, %r165, %r103;
	@%p32 bra 	$L__BB0_29;
	ld.param.u32 	%r416, [_Z22histogram_range_kernelPKhPjjii_param_4];
	ld.param.u32 	%r393, [_Z22histogram_range_kernelPKhPjjii_param_3];
	ld.global.nc.u8 	%rs7, [%rd1+6];
	cvt.u32.u8 	%r27, %rs7;
	setp.gt.u32 	%p33, %r393, %r27;
	setp.lt.u32 	%p34, %r416, %r27;
	or.pred  	%p35, %p33, %p34;
	@%p35 bra 	$L__BB0_29;
	add.s32 	%r166, %r20, %r27;
	shl.b32 	%r167, %r166, 2;
	mov.u32 	%r168, s_hist;
	add.s32 	%r169, %r168, %r167;
	atom.shared.add.u32 	%r170, [%r169], 1;
$L__BB0_29:
	add.s32 	%r171, %r19, 7;
	setp.ge.u32 	%p36, %r171, %r103;
	@%p36 bra 	$L__BB0_32;
	ld.param.u32 	%r417, [_Z22histogram_range_kernelPKhPjjii_param_4];
	ld.param.u32 	%r394, [_Z22histogram_range_kernelPKhPjjii_param_3];
	ld.global.nc.u8 	%rs8, [%rd1+7];
	cvt.u32.u8 	%r28, %rs8;
	setp.gt.u32 	%p37, %r394, %r28;
	setp.lt.u32 	%p38, %r417, %r28;
	or.pred  	%p39, %p37, %p38;
	@%p39 bra 	$L__BB0_32;
	add.s32 	%r172, %r20, %r28;
	shl.b32 	%r173, %r172, 2;
	mov.u32 	%r174, s_hist;
	add.s32 	%r175, %r174, %r173;
	atom.shared.add.u32 	%r176, [%r175], 1;
$L__BB0_32:
	add.s32 	%r177, %r19, 8;
	setp.ge.u32 	%p40, %r177, %r103;
	@%p40 bra 	$L__BB0_35;
	ld.param.u32 	%r418, [_Z22histogram_range_kernelPKhPjjii_param_4];
	ld.param.u32 	%r395, [_Z22histogram_range_kernelPKhPjjii_param_3];
	ld.global.nc.u8 	%rs9, [%rd1+8];
	cvt.u32.u8 	%r29, %rs9;
	setp.gt.u32 	%p41, %r395, %r29;
	setp.lt.u32 	%p42, %r418, %r29;
	or.pred  	%p43, %p41, %p42;
	@%p43 bra 	$L__BB0_35;
	add.s32 	%r178, %r20, %r29;
	shl.b32 	%r179, %r178, 2;
	mov.u32 	%r180, s_hist;
	add.s32 	%r181, %r180, %r179;
	atom.shared.add.u32 	%r182, [%r181], 1;
$L__BB0_35:
	add.s32 	%r183, %r19, 9;
	setp.ge.u32 	%p44, %r183, %r103;
	@%p44 bra 	$L__BB0_38;
	ld.param.u32 	%r419, [_Z22histogram_range_kernelPKhPjjii_param_4];
	ld.param.u32 	%r396, [_Z22histogram_range_kernelPKhPjjii_param_3];
	ld.global.nc.u8 	%rs10, [%rd1+9];
	cvt.u32.u8 	%r30, %rs10;
	setp.gt.u32 	%p45, %r396, %r30;
	setp.lt.u32 	%p46, %r419, %r30;
	or.pred  	%p47, %p45, %p46;
	@%p47 bra 	$L__BB0_38;
	add.s32 	%r184, %r20, %r30;
	shl.b32 	%r185, %r184, 2;
	mov.u32 	%r186, s_hist;
	add.s32 	%r187, %r186, %r185;
	atom.shared.add.u32 	%r188, [%r187], 1;
$L__BB0_38:
	add.s32 	%r189, %r19, 10;
	setp.ge.u32 	%p48, %r189, %r103;
	@%p48 bra 	$L__BB0_41;
	ld.param.u32 	%r420, [_Z22histogram_range_kernelPKhPjjii_param_4];
	ld.param.u32 	%r397, [_Z22histogram_range_kernelPKhPjjii_param_3];
	ld.global.nc.u8 	%rs11, [%rd1+10];
	cvt.u32.u8 	%r31, %rs11;
	setp.gt.u32 	%p49, %r397, %r31;
	setp.lt.u32 	%p50, %r420, %r31;
	or.pred  	%p51, %p49, %p50;
	@%p51 bra 	$L__BB0_41;
	add.s32 	%r190, %r20, %r31;
	shl.b32 	%r191, %r190, 2;
	mov.u32 	%r192, s_hist;
	add.s32 	%r193, %r192, %r191;
	atom.shared.add.u32 	%r194, [%r193], 1;
$L__BB0_41:
	add.s32 	%r195, %r19, 11;
	setp.ge.u32 	%p52, %r195, %r103;
	@%p52 bra 	$L__BB0_44;
	ld.param.u32 	%r421, [_Z22histogram_range_kernelPKhPjjii_param_4];
	ld.param.u32 	%r398, [_Z22histogram_range_kernelPKhPjjii_param_3];
	ld.global.nc.u8 	%rs12, [%rd1+11];
	cvt.u32.u8 	%r32, %rs12;
	setp.gt.u32 	%p53, %r398, %r32;
	setp.lt.u32 	%p54, %r421, %r32;
	or.pred  	%p55, %p53, %p54;
	@%p55 bra 	$L__BB0_44;
	add.s32 	%r196, %r20, %r32;
	shl.b32 	%r197, %r196, 2;
	mov.u32 	%r198, s_hist;
	add.s32 	%r199, %r198, %r197;
	atom.shared.add.u32 	%r200, [%r199], 1;
$L__BB0_44:
	add.s32 	%r201, %r19, 12;
	setp.ge.u32 	%p56, %r201, %r103;
	@%p56 bra 	$L__BB0_47;
	ld.param.u32 	%r422, [_Z22histogram_range_kernelPKhPjjii_param_4];
	ld.param.u32 	%r399, [_Z22histogram_range_kernelPKhPjjii_param_3];
	ld.global.nc.u8 	%rs13, [%rd1+12];
	cvt.u32.u8 	%r33, %rs13;
	setp.gt.u32 	%p57, %r399, %r33;
	setp.lt.u32 	%p58, %r422, %r33;
	or.pred  	%p59, %p57, %p58;
	@%p59 bra 	$L__BB0_47;
	add.s32 	%r202, %r20, %r33;
	shl.b32 	%r203, %r202, 2;
	mov.u32 	%r204, s_hist;
	add.s32 	%r205, %r204, %r203;
	atom.shared.add.u32 	%r206, [%r205], 1;
$L__BB0_47:
	add.s32 	%r207, %r19, 13;
	setp.ge.u32 	%p60, %r207, %r103;
	@%p60 bra 	$L__BB0_50;
	ld.param.u32 	%r423, [_Z22histogram_range_kernelPKhPjjii_param_4];
	ld.param.u32 	%r400, [_Z22histogram_range_kernelPKhPjjii_param_3];
	ld.global.nc.u8 	%rs14, [%rd1+13];
	cvt.u32.u8 	%r34, %rs14;
	setp.gt.u32 	%p61, %r400, %r34;
	setp.lt.u32 	%p62, %r423, %r34;
	or.pred  	%p63, %p61, %p62;
	@%p63 bra 	$L__BB0_50;
	add.s32 	%r208, %r20, %r34;
	shl.b32 	%r209, %r208, 2;
	mov.u32 	%r210, s_hist;
	add.s32 	%r211, %r210, %r209;
	atom.shared.add.u32 	%r212, [%r211], 1;
$L__BB0_50:
	add.s32 	%r213, %r19, 14;
	setp.ge.u32 	%p64, %r213, %r103;
	@%p64 bra 	$L__BB0_53;
	ld.param.u32 	%r424, [_Z22histogram_range_kernelPKhPjjii_param_4];
	ld.param.u32 	%r401, [_Z22histogram_range_kernelPKhPjjii_param_3];
	ld.global.nc.u8 	%rs15, [%rd1+14];
	cvt.u32.u8 	%r35, %rs15;
	setp.gt.u32 	%p65, %r401, %r35;
	setp.lt.u32 	%p66, %r424, %r35;
	or.pred  	%p67, %p65, %p66;
	@%p67 bra 	$L__BB0_53;
	add.s32 	%r214, %r20, %r35;
	shl.b32 	%r215, %r214, 2;
	mov.u32 	%r216, s_hist;
	add.s32 	%r217, %r216, %r215;
	atom.shared.add.u32 	%r218, [%r217], 1;
$L__BB0_53:
	add.s32 	%r219, %r19, 15;
	setp.ge.u32 	%p68, %r219, %r103;
	@%p68 bra 	$L__BB0_56;
	ld.param.u32 	%r425, [_Z22histogram_range_kernelPKhPjjii_param_4];
	ld.param.u32 	%r402, [_Z22histogram_range_kernelPKhPjjii_param_3];
	ld.global.nc.u8 	%rs16, [%rd1+15];
	cvt.u32.u8 	%r36, %rs16;
	setp.gt.u32 	%p69, %r402, %r36;
	setp.lt.u32 	%p70, %r425, %r36;
	or.pred  	%p71, %p69, %p70;
	@%p71 bra 	$L__BB0_56;
	add.s32 	%r220, %r20, %r36;
	shl.b32 	%r221, %r220, 2;
	mov.u32 	%r222, s_hist;
	add.s32 	%r223, %r222, %r221;
	atom.shared.add.u32 	%r224, [%r223], 1;
$L__BB0_56:
	bar.sync 	0;
	setp.gt.u32 	%p72, %r1, %r4;
	@%p72 bra 	$L__BB0_94;
	ld.param.u32 	%r426, [_Z22histogram_range_kernelPKhPjjii_param_4];
	ld.param.u32 	%r403, [_Z22histogram_range_kernelPKhPjjii_param_3];
	ld.param.u64 	%rd12, [_Z22histogram_range_kernelPKhPjjii_param_1];
	shl.b32 	%r225, %r426, 3;
	shl.b32 	%r226, %r403, 3;
	sub.s32 	%r227, %r225, %r226;
	add.s32 	%r37, %r227, 8;
	mov.u32 	%r438, %tid.x;
	shl.b32 	%r228, %r438, 2;
	mov.u32 	%r229, s_hist;
	add.s32 	%r437, %r229, %r228;
	mul.lo.s32 	%r230, %r426, 12;
	mul.lo.s32 	%r231, %r403, 12;
	sub.s32 	%r232, %r230, %r231;
	add.s32 	%r40, %r232, 12;
	shl.b32 	%r233, %r426, 4;
	shl.b32 	%r234, %r403, 4;
	sub.s32 	%r235, %r233, %r234;
	add.s32 	%r41, %r235, 16;
	mul.lo.s32 	%r236, %r426, 24;
	mul.lo.s32 	%r237, %r403, 24;
	sub.s32 	%r238, %r236, %r237;
	add.s32 	%r42, %r238, 24;
	mul.lo.s32 	%r239, %r426, 36;
	mul.lo.s32 	%r240, %r403, 36;
	sub.s32 	%r241, %r239, %r240;
	add.s32 	%r43, %r241, 36;
	mul.lo.s32 	%r242, %r426, 40;
	mul.lo.s32 	%r243, %r403, 40;
	sub.s32 	%r244, %r242, %r243;
	add.s32 	%r44, %r244, 40;
	mul.lo.s32 	%r245, %r426, 44;
	mul.lo.s32 	%r246, %r403, 44;
	sub.s32 	%r247, %r245, %r246;
	add.s32 	%r45, %r247, 44;
	mul.lo.s32 	%r248, %r426, 48;
	mul.lo.s32 	%r249, %r403, 48;
	sub.s32 	%r250, %r248, %r249;
	add.s32 	%r46, %r250, 48;
	mul.lo.s32 	%r251, %r426, 52;
	mul.lo.s32 	%r252, %r403, 52;
	sub.s32 	%r253, %r251, %r252;
	add.s32 	%r47, %r253, 52;
	mul.lo.s32 	%r254, %r426, 56;
	mul.lo.s32 	%r255, %r403, 56;
	sub.s32 	%r256, %r254, %r255;
	add.s32 	%r48, %r256, 56;
	mul.lo.s32 	%r257, %r426, 60;
	mul.lo.s32 	%r258, %r403, 60;
	sub.s32 	%r259, %r257, %r258;
	add.s32 	%r49, %r259, 60;
	shl.b32 	%r260, %r426, 6;
	shl.b32 	%r261, %r403, 6;
	sub.s32 	%r262, %r260, %r261;
	add.s32 	%r50, %r262, 64;
	mul.lo.s32 	%r263, %r426, 68;
	mul.lo.s32 	%r264, %r403, 68;
	sub.s32 	%r265, %r263, %r264;
	add.s32 	%r51, %r265, 68;
	mul.lo.s32 	%r266, %r426, 72;
	mul.lo.s32 	%r267, %r403, 72;
	sub.s32 	%r268, %r266, %r267;
	add.s32 	%r52, %r268, 72;
	mul.lo.s32 	%r269, %r426, 76;
	mul.lo.s32 	%r270, %r403, 76;
	sub.s32 	%r271, %r269, %r270;
	add.s32 	%r53, %r271, 76;
	mul.lo.s32 	%r272, %r426, 80;
	mul.lo.s32 	%r273, %r403, 80;
	sub.s32 	%r274, %r272, %r273;
	add.s32 	%r54, %r274, 80;
	mul.lo.s32 	%r275, %r426, 84;
	mul.lo.s32 	%r276, %r403, 84;
	sub.s32 	%r277, %r275, %r276;
	add.s32 	%r55, %r277, 84;
	mul.lo.s32 	%r278, %r426, 88;
	mul.lo.s32 	%r279, %r403, 88;
	sub.s32 	%r280, %r278, %r279;
	add.s32 	%r56, %r280, 88;
	mul.lo.s32 	%r281, %r426, 100;
	mul.lo.s32 	%r282, %r403, 100;
	sub.s32 	%r283, %r281, %r282;
	add.s32 	%r57, %r283, 100;
	mul.lo.s32 	%r284, %r426, 104;
	mul.lo.s32 	%r285, %r403, 104;
	sub.s32 	%r286, %r284, %r285;
	add.s32 	%r58, %r286, 104;
	mul.lo.s32 	%r287, %r426, 108;
	mul.lo.s32 	%r288, %r403, 108;
	sub.s32 	%r289, %r287, %r288;
	add.s32 	%r59, %r289, 108;
	mul.lo.s32 	%r290, %r426, 112;
	mul.lo.s32 	%r291, %r403, 112;
	sub.s32 	%r292, %r290, %r291;
	add.s32 	%r60, %r292, 112;
	mul.lo.s32 	%r293, %r426, 116;
	mul.lo.s32 	%r294, %r403, 116;
	sub.s32 	%r295, %r293, %r294;
	add.s32 	%r61, %r295, 116;
	mul.lo.s32 	%r296, %r426, 120;
	mul.lo.s32 	%r297, %r403, 120;
	sub.s32 	%r298, %r296, %r297;
	add.s32 	%r62, %r298, 120;
	mul.lo.s32 	%r299, %r426, 124;
	mul.lo.s32 	%r300, %r403, 124;
	sub.s32 	%r301, %r299, %r300;
	add.s32 	%r63, %r301, 124;
	shl.b32 	%r302, %r426, 2;
	shl.b32 	%r303, %r403, 2;
	sub.s32 	%r304, %r302, %r303;
	add.s32 	%r64, %r304, 4;
	mul.wide.u32 	%rd9, %r438, 4;
	cvta.to.global.u64 	%rd10, %rd12;
	add.s64 	%rd13, %rd10, %rd9;
	mul.wide.u32 	%rd11, %r2, 4;
$L__BB0_58:
	setp.lt.u32 	%p73, %r2, 32;
	mov.b32 	%r439, 0;
	@%p73 bra 	$L__BB0_91;
	shr.u32 	%r67, %r2, 5;
	setp.eq.s32 	%p74, %r67, 1;
	ld.shared.u32 	%r439, [%r437];
	@%p74 bra 	$L__BB0_91;
	setp.eq.s32 	%p75, %r67, 2;
	add.s32 	%r306, %r437, %r64;
	ld.shared.u32 	%r307, [%r306];
	add.s32 	%r439, %r307, %r439;
	@%p75 bra 	$L__BB0_91;
	setp.eq.s32 	%p76, %r67, 3;
	add.s32 	%r308, %r437, %r37;
	ld.shared.u32 	%r309, [%r308];
	add.s32 	%r439, %r309, %r439;
	@%p76 bra 	$L__BB0_91;
	setp.eq.s32 	%p77, %r67, 4;
	add.s32 	%r310, %r437, %r40;
	ld.shared.u32 	%r311, [%r310];
	add.s32 	%r439, %r311, %r439;
	@%p77 bra 	$L__BB0_91;
	setp.eq.s32 	%p78, %r67, 5;
	add.s32 	%r312, %r437, %r41;
	ld.shared.u32 	%r313, [%r312];
	add.s32 	%r439, %r313, %r439;
	@%p78 bra 	$L__BB0_91;
	ld.param.u32 	%r427, [_Z22histogram_range_kernelPKhPjjii_param_4];
	ld.param.u32 	%r404, [_Z22histogram_range_kernelPKhPjjii_param_3];
	setp.eq.s32 	%p79, %r67, 6;
	mul.lo.s32 	%r314, %r427, 20;
	mul.lo.s32 	%r315, %r404, 20;
	sub.s32 	%r316, %r314, %r315;
	add.s32 	%r317, %r316, %r437;
	ld.shared.u32 	%r318, [%r317+20];
	add.s32 	%r439, %r318, %r439;
	@%p79 bra 	$L__BB0_91;
	setp.eq.s32 	%p80, %r67, 7;
	add.s32 	%r319, %r437, %r42;
	ld.shared.u32 	%r320, [%r319];
	add.s32 	%r439, %r320, %r439;
	@%p80 bra 	$L__BB0_91;
	ld.param.u32 	%r428, [_Z22histogram_range_kernelPKhPjjii_param_4];
	ld.param.u32 	%r405, [_Z22histogram_range_kernelPKhPjjii_param_3];
	setp.eq.s32 	%p81, %r67, 8;
	mul.lo.s32 	%r321, %r428, 28;
	mul.lo.s32 	%r322, %r405, 28;
	sub.s32 	%r323, %r321, %r322;
	add.s32 	%r324, %r323, %r437;
	ld.shared.u32 	%r325, [%r324+28];
	add.s32 	%r439, %r325, %r439;
	@%p81 bra 	$L__BB0_91;
	ld.param.u32 	%r429, [_Z22histogram_range_kernelPKhPjjii_param_4];
	ld.param.u32 	%r406, [_Z22histogram_range_kernelPKhPjjii_param_3];
	setp.eq.s32 	%p82, %r67, 9;
	shl.b32 	%r326, %r429, 5;
	shl.b32 	%r327, %r406, 5;
	sub.s32 	%r328, %r326, %r327;
	add.s32 	%r329, %r328, %r437;
	ld.shared.u32 	%r330, [%r329+32];
	add.s32 	%r439, %r330, %r439;
	@%p82 bra 	$L__BB0_91;
	setp.eq.s32 	%p83, %r67, 10;
	add.s32 	%r331, %r437, %r43;
	ld.shared.u32 	%r332, [%r331];
	add.s32 	%r439, %r332, %r439;
	@%p83 bra 	$L__BB0_91;
	setp.eq.s32 	%p84, %r67, 11;
	add.s32 	%r333, %r437, %r44;
	ld.shared.u32 	%r334, [%r333];
	add.s32 	%r439, %r334, %r439;
	@%p84 bra 	$L__BB0_91;
	setp.eq.s32 	%p85, %r67, 12;
	add.s32 	%r335, %r437, %r45;
	ld.shared.u32 	%r336, [%r335];
	add.s32 	%r439, %r336, %r439;
	@%p85 bra 	$L__BB0_91;
	setp.eq.s32 	%p86, %r67, 13;
	add.s32 	%r337, %r437, %r46;
	ld.shared.u32 	%r338, [%r337];
	add.s32 	%r439, %r338, %r439;
	@%p86 bra 	$L__BB0_91;
	setp.eq.s32 	%p87, %r67, 14;
	add.s32 	%r339, %r437, %r47;
	ld.shared.u32 	%r340, [%r339];
	add.s32 	%r439, %r340, %r439;
	@%p87 bra 	$L__BB0_91;
	setp.eq.s32 	%p88, %r67, 15;
	add.s32 	%r341, %r437, %r48;
	ld.shared.u32 	%r342, [%r341];
	add.s32 	%r439, %r342, %r439;
	@%p88 bra 	$L__BB0_91;
	setp.eq.s32 	%p89, %r67, 16;
	add.s32 	%r343, %r437, %r49;
	ld.shared.u32 	%r344, [%r343];
	add.s32 	%r439, %r344, %r439;
	@%p89 bra 	$L__BB0_91;
	setp.eq.s32 	%p90, %r67, 17;
	add.s32 	%r345, %r437, %r50;
	ld.shared.u32 	%r346, [%r345];
	add.s32 	%r439, %r346, %r439;
	@%p90 bra 	$L__BB0_91;
	setp.eq.s32 	%p91, %r67, 18;
	add.s32 	%r347, %r437, %r51;
	ld.shared.u32 	%r348, [%r347];
	add.s32 	%r439, %r348, %r439;
	@%p91 bra 	$L__BB0_91;
	setp.eq.s32 	%p92, %r67, 19;
	add.s32 	%r349, %r437, %r52;
	ld.shared.u32 	%r350, [%r349];
	add.s32 	%r439, %r350, %r439;
	@%p92 bra 	$L__BB0_91;
	setp.eq.s32 	%p93, %r67, 20;
	add.s32 	%r351, %r437, %r53;
	ld.shared.u32 	%r352, [%r351];
	add.s32 	%r439, %r352, %r439;
	@%p93 bra 	$L__BB0_91;
	setp.eq.s32 	%p94, %r67, 21;
	add.s32 	%r353, %r437, %r54;
	ld.shared.u32 	%r354, [%r353];
	add.s32 	%r439, %r354, %r439;
	@%p94 bra 	$L__BB0_91;
	setp.eq.s32 	%p95, %r67, 22;
	add.s32 	%r355, %r437, %r55;
	ld.shared.u32 	%r356, [%r355];
	add.s32 	%r439, %r356, %r439;
	@%p95 bra 	$L__BB0_91;
	setp.eq.s32 	%p96, %r67, 23;
	add.s32 	%r357, %r437, %r56;
	ld.shared.u32 	%r358, [%r357];
	add.s32 	%r439, %r358, %r439;
	@%p96 bra 	$L__BB0_91;
	ld.param.u32 	%r430, [_Z22histogram_range_kernelPKhPjjii_param_4];
	ld.param.u32 	%r407, [_Z22histogram_range_kernelPKhPjjii_param_3];
	setp.eq.s32 	%p97, %r67, 24;
	mul.lo.s32 	%r359, %r430, 92;
	mul.lo.s32 	%r360, %r407, 92;
	sub.s32 	%r361, %r359, %r360;
	add.s32 	%r362, %r361, %r437;
	ld.shared.u32 	%r363, [%r362+92];
	add.s32 	%r439, %r363, %r439;
	@%p97 bra 	$L__BB0_91;
	ld.param.u32 	%r431, [_Z22histogram_range_kernelPKhPjjii_param_4];
	ld.param.u32 	%r408, [_Z22histogram_range_kernelPKhPjjii_param_3];
	setp.eq.s32 	%p98, %r67, 25;
	mul.lo.s32 	%r364, %r431, 96;
	mul.lo.s32 	%r365, %r408, 96;
	sub.s32 	%r366, %r364, %r365;
	add.s32 	%r367, %r366, %r437;
	ld.shared.u32 	%r368, [%r367+96];
	add.s32 	%r439, %r368, %r439;
	@%p98 bra 	$L__BB0_91;
	setp.eq.s32 	%p99, %r67, 26;
	add.s32 	%r369, %r437, %r57;
	ld.shared.u32 	%r370, [%r369];
	add.s32 	%r439, %r370, %r439;
	@%p99 bra 	$L__BB0_91;
	setp.eq.s32 	%p100, %r67, 27;
	add.s32 	%r371, %r437, %r58;
	ld.shared.u32 	%r372, [%r371];
	add.s32 	%r439, %r372, %r439;
	@%p100 bra 	$L__BB0_91;
	setp.eq.s32 	%p101, %r67, 28;
	add.s32 	%r373, %r437, %r59;
	ld.shared.u32 	%r374, [%r373];
	add.s32 	%r439, %r374, %r439;
	@%p101 bra 	$L__BB0_91;
	setp.eq.s32 	%p102, %r67, 29;
	add.s32 	%r375, %r437, %r60;
	ld.shared.u32 	%r376, [%r375];
	add.s32 	%r439, %r376, %r439;
	@%p102 bra 	$L__BB0_91;
	setp.eq.s32 	%p103, %r67, 30;
	add.s32 	%r377, %r437, %r61;
	ld.shared.u32 	%r378, [%r377];
	add.s32 	%r439, %r378, %r439;
	@%p103 bra 	$L__BB0_91;
	setp.eq.s32 	%p104, %r67, 31;
	add.s32 	%r379, %r437, %r62;
	ld.shared.u32 	%r380, [%r379];
	add.s32 	%r439, %r380, %r439;
	@%p104 bra 	$L__BB0_91;
	add.s32 	%r381, %r437, %r63;
	ld.shared.u32 	%r382, [%r381];
	add.s32 	%r439, %r382, %r439;
$L__BB0_91:
	setp.eq.s32 	%p105, %r439, 0;
	@%p105 bra 	$L__BB0_93;
	atom.global.add.u32 	%r383, [%rd13], %r439;
$L__BB0_93:
	ld.param.u32 	%r432, [_Z22histogram_range_kernelPKhPjjii_param_4];
	ld.param.u32 	%r409, [_Z22histogram_range_kernelPKhPjjii_param_3];
	add.s32 	%r438, %r438, %r2;
	shl.b32 	%r384, %r2, 2;
	add.s32 	%r437, %r437, %r384;
	add.s64 	%rd13, %rd13, %rd11;
	sub.s32 	%r385, %r432, %r409;
	setp.le.s32 	%p106, %r438, %r385;
	@%p106 bra 	$L__BB0_58;
$L__BB0_94:
	ret;

}


// ===== COMPILED SASS (sm_100) =====

	.target	sm_100

	.elftype	@"ET_EXEC"


//--------------------- .note.nv.tkinfo           --------------------------
	.section	.note.nv.tkinfo,"",@"SHT_NOTE"
	.sectionflags	@"SHF_NOTE_NV_TKINFO"
	.tkinfo
        /*0018*/ 	.word	0x00000002
        /*0030*/ 	.string	""
        /*0030*/ 	.string	"ptxas"
        /*0030*/ 	.string	"Cuda compilation tools, release 13.0, V13.0.88"
        /*0030*/ 	.string	"Build cuda_13.0.r13.0/compiler.36424714_0"
        /*0030*/ 	.string	"-arch sm_100 -m 64 "



//--------------------- .note.nv.cuinfo           --------------------------
	.section	.note.nv.cuinfo,"",@"SHT_NOTE"
	.sectionflags	@"SHF_NOTE_NV_CUINFO"
        /*0018*/ 	.short	0x0002
        /*001a*/ 	.short	0x0064
        /*001c*/ 	.short	0x0082
	.zero		2


//--------------------- .nv.info                  --------------------------
	.section	.nv.info,"",@"SHT_CUDA_INFO"
	.align	4


	//----- nvinfo : EIATTR_REGCOUNT
	.align		4
        /*0000*/ 	.byte	0x04, 0x2f
        /*0002*/ 	.short	(.L_1 - .L_0)
	.align		4
.L_0:
        /*0004*/ 	.word	index@(_Z22histogram_range_kernelPKhPjjii)
        /*0008*/ 	.word	0x0000000e


	//----- nvinfo : EIATTR_FRAME_SIZE
	.align		4
.L_1:
        /*000c*/ 	.byte	0x04, 0x11
        /*000e*/ 	.short	(.L_3 - .L_2)
	.align		4
.L_2:
        /*0010*/ 	.word	index@(_Z22histogram_range_kernelPKhPjjii)
        /*0014*/ 	.word	0x00000000


	//----- nvinfo : EIATTR_MIN_STACK_SIZE
	.align		4
.L_3:
        /*0018*/ 	.byte	0x04, 0x12
        /*001a*/ 	.short	(.L_5 - .L_4)
	.align		4
.L_4:
        /*001c*/ 	.word	index@(_Z22histogram_range_kernelPKhPjjii)
        /*0020*/ 	.word	0x00000000
.L_5:


//--------------------- .nv.compat                --------------------------
	.section	.nv.compat,"",@"SHT_CUDA_COMPAT_INFO"
	.align	4
        /*0000*/ 	.byte	0x02, 0x09, 0x00, 0x00, 0x02, 0x02, 0x01, 0x00, 0x02, 0x05, 0x05, 0x00, 0x03, 0x07, 0x01, 0x01
        /*0010*/ 	.byte	0x02, 0x03, 0x00, 0x00, 0x02, 0x06, 0x01, 0x00, 0x04, 0x0b, 0x08, 0x00, 0x09, 0x00, 0x00, 0x00
        /*0020*/ 	.byte	0x00, 0x00, 0x00, 0x00


//--------------------- .nv.info._Z22histogram_range_kernelPKhPjjii --------------------------
	.section	.nv.info._Z22histogram_range_kernelPKhPjjii,"",@"SHT_CUDA_INFO"
	.sectionflags	@""
	.align	4


	//----- nvinfo : EIATTR_CUDA_API_VERSION
	.align		4
        /*0000*/ 	.byte	0x04, 0x37
        /*0002*/ 	.short	(.L_7 - .L_6)
.L_6:
        /*0004*/ 	.word	0x00000082


	//----- nvinfo : EIATTR_KPARAM_INFO
	.align		4
.L_7:
        /*0008*/ 	.byte	0x04, 0x17
        /*000a*/ 	.short	(.L_9 - .L_8)
.L_8:
        /*000c*/ 	.word	0x00000000
        /*0010*/ 	.short	0x0004
        /*0012*/ 	.short	0x0018
        /*0014*/ 	.byte	0x00, 0xf0, 0x11, 0x00


	//----- nvinfo : EIATTR_KPARAM_INFO
	.align		4
.L_9:
        /*0018*/ 	.byte	0x04, 0x17
        /*001a*/ 	.short	(.L_11 - .L_10)
.L_10:
        /*001c*/ 	.word	0x00000000
        /*0020*/ 	.short	0x0003
        /*0022*/ 	.short	0x0014
        /*0024*/ 	.byte	0x00, 0xf0, 0x11, 0x00


	//----- nvinfo : EIATTR_KPARAM_INFO
	.align		4
.L_11:
        /*0028*/ 	.byte	0x04, 0x17
        /*002a*/ 	.short	(.L_13 - .L_12)
.L_12:
        /*002c*/ 	.word	0x00000000
        /*0030*/ 	.short	0x0002
        /*0032*/ 	.short	0x0010
        /*0034*/ 	.byte	0x00, 0xf0, 0x11, 0x00


	//----- nvinfo : EIATTR_KPARAM_INFO
	.align		4
.L_13:
        /*0038*/ 	.byte	0x04, 0x17
        /*003a*/ 	.short	(.L_15 - .L_14)
.L_14:
        /*003c*/ 	.word	0x00000000
        /*0040*/ 	.short	0x0001
        /*0042*/ 	.short	0x0008
        /*0044*/ 	.byte	0x00, 0xf5, 0x21, 0x00


	//----- nvinfo : EIATTR_KPARAM_INFO
	.align		4
.L_15:
        /*0048*/ 	.byte	0x04, 0x17
        /*004a*/ 	.short	(.L_17 - .L_16)
.L_16:
        /*004c*/ 	.word	0x00000000
        /*0050*/ 	.short	0x0000
        /*0052*/ 	.short	0x0000
        /*0054*/ 	.byte	0x00, 0xf5, 0x21, 0x00


	//----- nvinfo : EIATTR_SPARSE_MMA_MASK
	.align		4
.L_17:
        /*0058*/ 	.byte	0x03, 0x50
        /*005a*/ 	.short	0x0000


	//----- nvinfo : EIATTR_MAXREG_COUNT
	.align		4
        /*005c*/ 	.byte	0x03, 0x1b
        /*005e*/ 	.short	0x00ff


	//----- nvinfo : EIATTR_NUM_BARRIERS
	.align		4
        /*0060*/ 	.byte	0x02, 0x4c
        /*0062*/ 	.byte	0x01
	.zero		1


	//----- nvinfo : EIATTR_MERCURY_ISA_VERSION
	.align		4
        /*0064*/ 	.byte	0x03, 0x5f
        /*0066*/ 	.short	0x0101


	//----- nvinfo : EIATTR_VRC_CTA_INIT_COUNT
	.align		4
        /*0068*/ 	.byte	0x02, 0x4a
	.zero		1
	.zero		1


	//----- nvinfo : EIATTR_EXIT_INSTR_OFFSETS
	.align		4
        /*006c*/ 	.byte	0x04, 0x1c
        /*006e*/ 	.short	(.L_19 - .L_18)


	//   ....[0]....
.L_18:
        /*0070*/ 	.word	0x00000060


	//   ....[1]....
        /*0074*/ 	.word	0x00001470


	//   ....[2]....
        /*0078*/ 	.word	0x000021a0


	//----- nvinfo : EIATTR_CRS_STACK_SIZE
	.align		4
.L_19:
        /*007c*/ 	.byte	0x04, 0x1e
        /*007e*/ 	.short	(.L_21 - .L_20)
.L_20:
        /*0080*/ 	.word	0x00000000


	//----- nvinfo : EIATTR_CBANK_PARAM_SIZE
	.align		4
.L_21:
        /*0084*/ 	.byte	0x03, 0x19
        /*0086*/ 	.short	0x001c


	//----- nvinfo : EIATTR_PARAM_CBANK
	.align		4
        /*0088*/ 	.byte	0x04, 0x0a
        /*008a*/ 	.short	(.L_23 - .L_22)
	.align		4
.L_22:
        /*008c*/ 	.word	index@(.nv.constant0._Z22histogram_range_kernelPKhPjjii)
        /*0090*/ 	.short	0x0380
        /*0092*/ 	.short	0x001c


	//----- nvinfo : EIATTR_SW_WAR
	.align		4
.L_23:
        /*0094*/ 	.byte	0x04, 0x36
        /*0096*/ 	.short	(.L_25 - .L_24)
.L_24:
        /*0098*/ 	.word	0x00000008
.L_25:


//--------------------- .nv.callgraph             --------------------------
	.section	.nv.callgraph,"",@"SHT_CUDA_CALLGRAPH"
	.align	4
	.sectionentsize	8
	.align		4
        /*0000*/ 	.word	0x00000000
	.align		4
        /*0004*/ 	.word	0xffffffff
	.align		4
        /*0008*/ 	.word	0x00000000
	.align		4
        /*000c*/ 	.word	0xfffffffe
	.align		4
        /*0010*/ 	.word	0x00000000
	.align		4
        /*0014*/ 	.word	0xfffffffd
	.align		4
        /*0018*/ 	.word	0x00000000
	.align		4
        /*001c*/ 	.word	0xfffffffc


//--------------------- .text._Z22histogram_range_kernelPKhPjjii --------------------------
	.section	.text._Z22histogram_range_kernelPKhPjjii,"ax",@progbits
	.align	128
        .global         _Z22histogram_range_kernelPKhPjjii
        .type           _Z22histogram_range_kernelPKhPjjii,@function
        .size           _Z22histogram_range_kernelPKhPjjii,(.L_x_44 - _Z22histogram_range_kernelPKhPjjii)
        .other          _Z22histogram_range_kernelPKhPjjii,@"STO_CUDA_ENTRY STV_DEFAULT"
_Z22histogram_range_kernelPKhPjjii:
.text._Z22histogram_range_kernelPKhPjjii:
[----:B------:R-:W-:Y:S01]  /*0000*/  LDC R1, c[0x0][0x37c] ;  /* 0x0000df00ff017b82 */ /* 0x000fe20000000800 */
[----:B------:R-:W0:Y:S07]  /*0010*/  LDCU UR4, c[0x0][0x398] ;  /* 0x00007300ff0477ac */ /* 0x000e2e0008000800 */
[----:B------:R-:W1:Y:S01]  /*0020*/  LDC R0, c[0x0][0x360] ;  /* 0x0000d800ff007b82 */ /* 0x000e620000000800 */
[----:B------:R-:W0:Y:S02]  /*0030*/  LDCU UR5, c[0x0][0x394] ;  /* 0x00007280ff0577ac */ /* 0x000e240008000800 */
[----:B0-----:R-:W-:-:S06]  /*0040*/  UIADD3 UR33, UPT, UPT, UR4, -UR5, URZ ;  /* 0x8000000504217290 */ /* 0x001fcc000fffe0ff */
[----:B------:R-:W-:-:S13]  /*0050*/  ISETP.LE.AND P0, PT, RZ, UR33, PT ;  /* 0x00000021ff007c0c */ /* 0x000fda000bf03270 */
[----:B------:R-:W-:Y:S05]  /*0060*/  @!P0 EXIT ;  /* 0x000000000000894d */ /* 0x000fea0003800000 */
[----:B------:R-:W0:Y:S01]  /*0070*/  S2R R3, SR_TID.X ;  /* 0x0000000000037919 */ /* 0x000e220000002100 */
[----:B------:R-:W-:Y:S01]  /*0080*/  UIADD3 UR8, UPT, UPT, UR33, 0x1, URZ ;  /* 0x0000000121087890 */ /* 0x000fe2000fffe0ff */
[----:B-1----:R-:W-:Y:S01]  /*0090*/  SHF.R.U32.HI R2, RZ, 0x5, R0 ;  /* 0x00000005ff027819 */ /* 0x002fe20000011600 */
[----:B------:R-:W-:Y:S04]  /*00a0*/  BSSY.RECONVERGENT B0, `(.L_x_0) ;  /* 0x000003f000007945 */ /* 0x000fe80003800200 */
[----:B------:R-:W-:-:S05]  /*00b0*/  IMAD R2, R2, UR8, RZ ;  /* 0x0000000802027c24 */ /* 0x000fca000f8e02ff */
[----:B0-----:R-:W-:-:S13]  /*00c0*/  ISETP.GE.U32.AND P0, PT, R3, R2, PT ;  /* 0x000000020300720c */ /* 0x001fda0003f06070 */
[----:B------:R-:W-:Y:S05]  /*00d0*/  @P0 BRA `(.L_x_1) ;  /* 0x0000000000ec0947 */ /* 0x000fea0003800000 */
[----:B------:R-:W0:Y:S01]  /*00e0*/  I2F.U32.RP R9, R0 ;  /* 0x0000000000097306 */ /* 0x000e220000209000 */
[----:B------:R-:W-:Y:S01]  /*00f0*/  IMAD.IADD R7, R3, 0x1, R0 ;  /* 0x0000000103077824 */ /* 0x000fe200078e0200 */
[----:B------:R-:W-:Y:S01]  /*0100*/  ISETP.NE.U32.AND P2, PT, R0, RZ, PT ;  /* 0x000000ff0000720c */ /* 0x000fe20003f45070 */
[----:B------:R-:W-:Y:S03]  /*0110*/  BSSY.RECONVERGENT B1, `(.L_x_2) ;  /* 0x0000028000017945 */ /* 0x000fe60003800200 */
[----:B------:R-:W-:Y:S02]  /*0120*/  ISETP.GE.U32.AND P0, PT, R7, R2, PT ;  /* 0x000000020700720c */ /* 0x000fe40003f06070 */
[----:B------:R-:W-:Y:S02]  /*0130*/  VIMNMX.U32 R6, PT, PT, R2, R7, !PT ;  /* 0x0000000702067248 */ /* 0x000fe40007fe0000 */
[----:B------:R-:W-:-:S04]  /*0140*/  SEL R8, RZ, 0x1, P0 ;  /* 0x00000001ff087807 */ /* 0x000fc80000000000 */
[----:B------:R-:W-:Y:S01]  /*0150*/  IADD3 R7, PT, PT, R6, -R7, -R8 ;  /* 0x8000000706077210 */ /* 0x000fe20007ffe808 */
[----:B0-----:R-:W0:Y:S02]  /*0160*/  MUFU.RCP R9, R9 ;  /* 0x0000000900097308 */ /* 0x001e240000001000 */
[----:B0-----:R-:W-:-:S06]  /*0170*/  VIADD R4, R9, 0xffffffe ;  /* 0x0ffffffe09047836 */ /* 0x001fcc0000000000 */
[----:B------:R0:W1:Y:S02]  /*0180*/  F2I.FTZ.U32.TRUNC.NTZ R5, R4 ;  /* 0x0000000400057305 */ /* 0x000064000021f000 */
[----:B0-----:R-:W-:Y:S02]  /*0190*/  IMAD.MOV.U32 R4, RZ, RZ, RZ ;  /* 0x000000ffff047224 */ /* 0x001fe400078e00ff */
[----:B-1----:R-:W-:-:S04]  /*01a0*/  IMAD.MOV R11, RZ, RZ, -R5 ;  /* 0x000000ffff0b7224 */ /* 0x002fc800078e0a05 */
[----:B------:R-:W-:-:S04]  /*01b0*/  IMAD R11, R11, R0, RZ ;  /* 0x000000000b0b7224 */ /* 0x000fc800078e02ff */
[----:B------:R-:W-:-:S06]  /*01c0*/  IMAD.HI.U32 R10, R5, R11, R4 ;  /* 0x0000000b050a7227 */ /* 0x000fcc00078e0004 */
[----:B------:R-:W-:-:S04]  /*01d0*/  IMAD.HI.U32 R5, R10, R7, RZ ;  /* 0x000000070a057227 */ /* 0x000fc800078e00ff */
[----:B------:R-:W-:-:S04]  /*01e0*/  IMAD.MOV R4, RZ, RZ, -R5 ;  /* 0x000000ffff047224 */ /* 0x000fc800078e0a05 */
[----:B------:R-:W-:-:S05]  /*01f0*/  IMAD R7, R0, R4, R7 ;  /* 0x0000000400077224 */ /* 0x000fca00078e0207 */
[----:B------:R-:W-:-:S13]  /*0200*/  ISETP.GE.U32.AND P0, PT, R7, R0, PT ;  /* 0x000000000700720c */ /* 0x000fda0003f06070 */
[----:B------:R-:W-:Y:S02]  /*0210*/  @P0 IMAD.IADD R7, R7, 0x1, -R0 ;  /* 0x0000000107070824 */ /* 0x000fe400078e0a00 */
[----:B------:R-:W-:-:S03]  /*0220*/  @P0 VIADD R5, R5, 0x1 ;  /* 0x0000000105050836 */ /* 0x000fc60000000000 */
[----:B------:R-:W-:Y:S01]  /*0230*/  ISETP.GE.U32.AND P1, PT, R7, R0, PT ;  /* 0x000000000700720c */ /* 0x000fe20003f26070 */
[----:B------:R-:W-:-:S12]  /*0240*/  IMAD.MOV.U32 R7, RZ, RZ, R3 ;  /* 0x000000ffff077224 */ /* 0x000fd800078e0003 */
[----:B------:R-:W-:Y:S01]  /*0250*/  @P1 VIADD R5, R5, 0x1 ;  /* 0x0000000105051836 */ /* 0x000fe20000000000 */
[----:B------:R-:W-:-:S05]  /*0260*/  @!P2 LOP3.LUT R5, RZ, R0, RZ, 0x33, !PT ;  /* 0x00000000ff05a212 */ /* 0x000fca00078e33ff */
[----:B------:R-:W-:-:S05]  /*0270*/  IMAD.IADD R5, R8, 0x1, R5 ;  /* 0x0000000108057824 */ /* 0x000fca00078e0205 */
[C---:B------:R-:W-:Y:S02]  /*0280*/  LOP3.LUT R4, R5.reuse, 0x3, RZ, 0xc0, !PT ;  /* 0x0000000305047812 */ /* 0x040fe400078ec0ff */
[----:B------:R-:W-:Y:S02]  /*0290*/  ISETP.GE.U32.AND P1, PT, R5, 0x3, PT ;  /* 0x000000030500780c */ /* 0x000fe40003f26070 */
[----:B------:R-:W-:-:S13]  /*02a0*/  ISETP.NE.AND P0, PT, R4, 0x3, PT ;  /* 0x000000030400780c */ /* 0x000fda0003f05270 */
[----:B------:R-:W-:Y:S05]  /*02b0*/  @!P0 BRA `(.L_x_3) ;  /* 0x0000000000348947 */ /* 0x000fea0003800000 */
[----:B------:R-:W0:Y:S01]  /*02c0*/  S2UR UR7, SR_CgaCtaId ;  /* 0x00000000000779c3 */ /* 0x000e220000008800 */
[----:B------:R-:W-:Y:S01]  /*02d0*/  VIADD R5, R5, 0x1 ;  /* 0x0000000105057836 */ /* 0x000fe20000000000 */
[----:B------:R-:W-:-:S04]  /*02e0*/  UMOV UR6, 0x400 ;  /* 0x0000040000067882 */ /* 0x000fc80000000000 */
[----:B------:R-:W-:-:S05]  /*02f0*/  LOP3.LUT R5, R5, 0x3, RZ, 0xc0, !PT ;  /* 0x0000000305057812 */ /* 0x000fca00078ec0ff */
[----:B------:R-:W-:Y:S02]  /*0300*/  IMAD R7, R5, R0, R3 ;  /* 0x0000000005077224 */ /* 0x000fe400078e0203 */
[----:B------:R-:W-:Y:S01]  /*0310*/  IMAD.MOV R4, RZ, RZ, -R5 ;  /* 0x000000ffff047224 */ /* 0x000fe200078e0a05 */
[----:B0-----:R-:W-:-:S06]  /*0320*/  ULEA UR6, UR7, UR6, 0x18 ;  /* 0x0000000607067291 */ /* 0x001fcc000f8ec0ff */
[----:B------:R-:W-:-:S07]  /*0330*/  LEA R5, R3, UR6, 0x2 ;  /* 0x0000000603057c11 */ /* 0x000fce000f8e10ff */
.L_x_4:
[----:B------:R-:W-:Y:S01]  /*0340*/  VIADD R4, R4, 0x1 ;  /* 0x0000000104047836 */ /* 0x000fe20000000000 */
[----:B------:R0:W-:Y:S04]  /*0350*/  STS [R5], RZ ;  /* 0x000000ff05007388 */ /* 0x0001e80000000800 */
[----:B------:R-:W-:Y:S01]  /*0360*/  ISETP.NE.AND P0, PT, R4, RZ, PT ;  /* 0x000000ff0400720c */ /* 0x000fe20003f05270 */
[----:B0-----:R-:W-:-:S12]  /*0370*/  IMAD R5, R0, 0x4, R5 ;  /* 0x0000000400057824 */ /* 0x001fd800078e0205 */
[----:B------:R-:W-:Y:S05]  /*0380*/  @P0 BRA `(.L_x_4) ;  /* 0xfffffffc00ec0947 */ /* 0x000fea000383ffff */
.L_x_3:
[----:B------:R-:W-:Y:S05]  /*0390*/  BSYNC.RECONVERGENT B1 ;  /* 0x0000000000017941 */ /* 0x000fea0003800200 */
.L_x_2:
[----:B------:R-:W-:Y:S05]  /*03a0*/  @!P1 BRA `(.L_x_1) ;  /* 0x0000000000389947 */ /* 0x000fea0003800000 */
[----:B------:R-:W0:Y:S01]  /*03b0*/  S2R R5, SR_CgaCtaId ;  /* 0x0000000000057919 */ /* 0x000e220000008800 */
[----:B------:R-:W-:-:S04]  /*03c0*/  MOV R4, 0x400 ;  /* 0x0000040000047802 */ /* 0x000fc80000000f00 */
[----:B0-----:R-:W-:-:S07]  /*03d0*/  LEA R6, R5, R4, 0x18 ;  /* 0x0000000405067211 */ /* 0x001fce00078ec0ff */
.L_x_5:
[----:B0-----:R-:W-:Y:S02]  /*03e0*/  IMAD R5, R7, 0x4, R6 ;  /* 0x0000000407057824 */ /* 0x001fe400078e0206 */
[C---:B------:R-:W-:Y:S02]  /*03f0*/  IMAD R7, R0.reuse, 0x4, R7 ;  /* 0x0000000400077824 */ /* 0x040fe400078e0207 */
[C---:B------:R-:W-:Y:S01]  /*0400*/  IMAD R9, R0.reuse, 0x4, R5 ;  /* 0x0000000400097824 */ /* 0x040fe200078e0205 */
[----:B------:R0:W-:Y:S02]  /*0410*/  STS [R5], RZ ;  /* 0x000000ff05007388 */ /* 0x0001e40000000800 */
[----:B------:R-:W-:Y:S01]  /*0420*/  ISETP.GE.AND P0, PT, R7, R2, PT ;  /* 0x000000020700720c */ /* 0x000fe20003f06270 */
[C---:B------:R-:W-:Y:S01]  /*0430*/  IMAD R11, R0.reuse, 0x4, R9 ;  /* 0x00000004000b7824 */ /* 0x040fe200078e0209 */
[----:B------:R0:W-:Y:S03]  /*0440*/  STS [R9], RZ ;  /* 0x000000ff09007388 */ /* 0x0001e60000000800 */
[----:B------:R-:W-:Y:S01]  /*0450*/  IMAD R4, R0, 0x4, R11 ;  /* 0x0000000400047824 */ /* 0x000fe200078e020b */
[----:B------:R0:W-:Y:S04]  /*0460*/  STS [R11], RZ ;  /* 0x000000ff0b007388 */ /* 0x0001e80000000800 */
[----:B------:R0:W-:Y:S03]  /*0470*/  STS [R4], RZ ;  /* 0x000000ff04007388 */ /* 0x0001e60000000800 */
[----:B------:R-:W-:Y:S05]  /*0480*/  @!P0 BRA `(.L_x_5) ;  /* 0xfffffffc00d48947 */ /* 0x000fea000383ffff */
.L_x_1:
[----:B------:R-:W-:Y:S05]  /*0490*/  BSYNC.RECONVERGENT B0 ;  /* 0x0000000000007941 */ /* 0x000fea0003800200 */
.L_x_0:
[----:B------:R-:W1:Y:S01]  /*04a0*/  S2UR UR6, SR_CTAID.X ;  /* 0x00000000000679c3 */ /* 0x000e620000002500 */
[----:B------:R-:W2:Y:S01]  /*04b0*/  LDCU UR9, c[0x0][0x390] ;  /* 0x00007200ff0977ac */ /* 0x000ea20008000800 */
[----:B------:R-:W-:Y:S01]  /*04c0*/  BSSY.RECONVERGENT B0, `(.L_x_6) ;  /* 0x0000024000007945 */ /* 0x000fe20003800200 */
[----:B------:R-:W3:Y:S01]  /*04d0*/  LDCU.64 UR10, c[0x0][0x380] ;  /* 0x00007000ff0a77ac */ /* 0x000ee20008000a00 */
[----:B------:R-:W4:Y:S01]  /*04e0*/  LDCU.64 UR24, c[0x0][0x358] ;  /* 0x00006b00ff1877ac */ /* 0x000f220008000a00 */
[----:B-1----:R-:W-:-:S04]  /*04f0*/  IMAD R2, R0, UR6, R3 ;  /* 0x0000000600027c24 */ /* 0x002fc8000f8e0203 */
[----:B------:R-:W-:-:S04]  /*0500*/  IMAD.SHL.U32 R2, R2, 0x10, RZ ;  /* 0x0000001002027824 */ /* 0x000fc800078e00ff */
[C---:B0-----:R-:W-:Y:S02]  /*0510*/  VIADD R5, R2.reuse, 0x2 ;  /* 0x0000000202057836 */ /* 0x041fe40000000000 */
[C---:B------:R-:W-:Y:S02]  /*0520*/  VIADD R4, R2.reuse, 0x1 ;  /* 0x0000000102047836 */ /* 0x040fe40000000000 */
[C---:B------:R-:W-:Y:S01]  /*0530*/  VIADD R6, R2.reuse, 0x4 ;  /* 0x0000000402067836 */ /* 0x040fe20000000000 */
[----:B------:R-:W-:Y:S01]  /*0540*/  BAR.SYNC.DEFER_BLOCKING 0x0 ;  /* 0x0000000000007b1d */ /* 0x000fe20000010000 */
[----:B--2---:R-:W-:Y:S01]  /*0550*/  ISETP.GE.U32.AND P2, PT, R5, UR9, PT ;  /* 0x0000000905007c0c */ /* 0x004fe2000bf46070 */
[----:B------:R-:W-:Y:S01]  /*0560*/  VIADD R5, R2, 0x3 ;  /* 0x0000000302057836 */ /* 0x000fe20000000000 */
[----:B------:R-:W-:Y:S01]  /*0570*/  ISETP.GE.U32.AND P1, PT, R4, UR9, PT ;  /* 0x0000000904007c0c */ /* 0x000fe2000bf26070 */
[C---:B------:R-:W-:Y:S01]  /*0580*/  VIADD R7, R2.reuse, 0x5 ;  /* 0x0000000502077836 */ /* 0x040fe20000000000 */
[C---:B---3--:R-:W-:Y:S01]  /*0590*/  IADD3 R4, P0, PT, R2.reuse, UR10, RZ ;  /* 0x0000000a02047c10 */ /* 0x048fe2000ff1e0ff */
[----:B------:R-:W-:Y:S01]  /*05a0*/  VIADD R8, R2, 0x6 ;  /* 0x0000000602087836 */ /* 0x000fe20000000000 */
[----:B------:R-:W-:-:S02]  /*05b0*/  ISETP.GE.U32.AND P3, PT, R5, UR9, PT ;  /* 0x0000000905007c0c */ /* 0x000fc4000bf66070 */
[----:B------:R-:W-:Y:S01]  /*05c0*/  ISETP.GE.U32.AND P4, PT, R6, UR9, PT ;  /* 0x0000000906007c0c */ /* 0x000fe2000bf86070 */
[----:B------:R-:W-:Y:S01]  /*05d0*/  IMAD.X R5, RZ, RZ, UR11, P0 ;  /* 0x0000000bff057e24 */ /* 0x000fe200080e06ff */
[----:B------:R-:W-:Y:S02]  /*05e0*/  ISETP.GE.U32.AND P0, PT, R2, UR9, PT ;  /* 0x0000000902007c0c */ /* 0x000fe4000bf06070 */
[----:B------:R-:W-:Y:S01]  /*05f0*/  ISETP.GE.U32.AND P5, PT, R7, UR9, PT ;  /* 0x0000000907007c0c */ /* 0x000fe2000bfa6070 */
[----:B------:R-:W-:Y:S01]  /*0600*/  IMAD.U32 R7, RZ, RZ, UR5 ;  /* 0x00000005ff077e24 */ /* 0x000fe2000f8e00ff */
[----:B------:R-:W-:Y:S02]  /*0610*/  SHF.R.U32.HI R6, RZ, 0x5, R3 ;  /* 0x00000005ff067819 */ /* 0x000fe40000011603 */
[----:B------:R-:W-:Y:S01]  /*0620*/  ISETP.GE.U32.AND P6, PT, R8, UR9, PT ;  /* 0x0000000908007c0c */ /* 0x000fe2000bfc6070 */
[----:B------:R-:W-:Y:S02]  /*0630*/  VIADD R8, R2, 0x7 ;  /* 0x0000000702087836 */ /* 0x000fe40000000000 */
[----:B------:R-:W-:-:S04]  /*0640*/  IMAD R6, R6, UR8, -R7 ;  /* 0x0000000806067c24 */ /* 0x000fc8000f8e0a07 */
[----:B----4-:R-:W-:Y:S06]  /*0650*/  @P0 BRA `(.L_x_7) ;  /* 0x0000000000280947 */ /* 0x010fec0003800000 */
[----:B------:R-:W2:Y:S02]  /*0660*/  LDG.E.U8.CONSTANT R7, desc[UR24][R4.64] ;  /* 0x0000001804077981 */ /* 0x000ea4000c1e9100 */
[----:B--2---:R-:W-:-:S04]  /*0670*/  ISETP.GT.U32.AND P0, PT, R7, UR4, PT ;  /* 0x0000000407007c0c */ /* 0x004fc8000bf04070 */
[----:B------:R-:W-:-:S13]  /*0680*/  ISETP.LT.U32.OR P0, PT, R7, UR5, P0 ;  /* 0x0000000507007c0c */ /* 0x000fda0008701470 */
[----:B------:R-:W-:Y:S05]  /*0690*/  @P0 BRA `(.L_x_7) ;  /* 0x0000000000180947 */ /* 0x000fea0003800000 */
[----:B------:R-:W0:Y:S01]  /*06a0*/  S2UR UR7, SR_CgaCtaId ;  /* 0x00000000000779c3 */ /* 0x000e220000008800 */
[----:B------:R-:W-:Y:S01]  /*06b0*/  UMOV UR6, 0x400 ;  /* 0x0000040000067882 */ /* 0x000fe20000000000 */
[----:B------:R-:W-:Y:S01]  /*06c0*/  IMAD.IADD R7, R6, 0x1, R7 ;  /* 0x0000000106077824 */ /* 0x000fe200078e0207 */
[----:B0-----:R-:W-:-:S06]  /*06d0*/  ULEA UR6, UR7, UR6, 0x18 ;  /* 0x0000000607067291 */ /* 0x001fcc000f8ec0ff */
[----:B------:R-:W-:-:S05]  /*06e0*/  LEA R7, R7, UR6, 0x2 ;  /* 0x0000000607077c11 */ /* 0x000fca000f8e10ff */
[----:B------:R0:W-:Y:S02]  /*06f0*/  ATOMS.POPC.INC.32 RZ, [R7+URZ] ;  /* 0x0000000007ff7f8c */ /* 0x0001e4000d8000ff */
.L_x_7:
[----:B------:R-:W-:Y:S05]  /*0700*/  BSYNC.RECONVERGENT B0 ;  /* 0x0000000000007941 */ /* 0x000fea0003800200 */
.L_x_6:
[----:B------:R-:W-:Y:S01]  /*0710*/  BSSY.RECONVERGENT B0, `(.L_x_8) ;  /* 0x000000e000007945 */ /* 0x000fe20003800200 */
[----:B------:R-:W-:Y:S01]  /*0720*/  ISETP.GE.U32.AND P0, PT, R8, UR9, PT ;  /* 0x0000000908007c0c */ /* 0x000fe2000bf06070 */
[----:B------:R-:W-:Y:S02]  /*0730*/  VIADD R8, R2, 0x8 ;  /* 0x0000000802087836 */ /* 0x000fe40000000000 */
[----:B------:R-:W-:Y:S10]  /*0740*/  @P1 BRA `(.L_x_9) ;  /* 0x0000000000281947 */ /* 0x000ff40003800000 */
[----:B0-----:R-:W2:Y:S02]  /*0750*/  LDG.E.U8.CONSTANT R7, desc[UR24][R4.64+0x1] ;  /* 0x0000011804077981 */ /* 0x001ea4000c1e9100 */
        /* <DEDUP_REMOVED lines=9> */
.L_x_9:
[----:B------:R-:W-:Y:S05]  /*07f0*/  BSYNC.RECONVERGENT B0 ;  /* 0x0000000000007941 */ /* 0x000fea0003800200 */
.L_x_8:
[----:B------:R-:W-:Y:S01]  /*0800*/  BSSY.RECONVERGENT B0, `(.L_x_10) ;  /* 0x000000e000007945 */ /* 0x000fe20003800200 */
[----:B------:R-:W-:Y:S01]  /*0810*/  ISETP.GE.U32.AND P1, PT, R8, UR9, PT ;  /* 0x0000000908007c0c */ /* 0x000fe2000bf26070 */
[----:B------:R-:W-:Y:S02]  /*0820*/  VIADD R8, R2, 0x9 ;  /* 0x0000000902087836 */ /* 0x000fe40000000000 */
[----:B------:R-:W-:Y:S10]  /*0830*/  @P2 BRA `(.L_x_11) ;  /* 0x0000000000282947 */ /* 0x000ff40003800000 */
[----:B01----:R-:W2:Y:S02]  /*0840*/  LDG.E.U8.CONSTANT R7, desc[UR24][R4.64+0x2] ;  /* 0x0000021804077981 */ /* 0x003ea4000c1e9100 */
        /* <DEDUP_REMOVED lines=9> */
.L_x_11:
[----:B------:R-:W-:Y:S05]  /*08e0*/  BSYNC.RECONVERGENT B0 ;  /* 0x0000000000007941 */ /* 0x000fea0003800200 */
.L_x_10:
[----:B------:R-:W-:Y:S01]  /*08f0*/  BSSY.RECONVERGENT B0, `(.L_x_12) ;  /* 0x000000e000007945 */ /* 0x000fe20003800200 */
[----:B------:R-:W-:Y:S01]  /*0900*/  ISETP.GE.U32.AND P2, PT, R8, UR9, PT ;  /* 0x0000000908007c0c */ /* 0x000fe2000bf46070 */
[----:B------:R-:W-:Y:S02]  /*0910*/  VIADD R8, R2, 0xa ;  /* 0x0000000a02087836 */ /* 0x000fe40000000000 */
[----:B------:R-:W-:Y:S10]  /*0920*/  @P3 BRA `(.L_x_13) ;  /* 0x0000000000283947 */ /* 0x000ff40003800000 */
[----:B012---:R-:W2:Y:S02]  /*0930*/  LDG.E.U8.CONSTANT R7, desc[UR24][R4.64+0x3] ;  /* 0x0000031804077981 */ /* 0x007ea4000c1e9100 */
        /* <DEDUP_REMOVED lines=9> */
.L_x_13:
[----:B------:R-:W-:Y:S05]  /*09d0*/  BSYNC.RECONVERGENT B0 ;  /* 0x0000000000007941 */ /* 0x000fea0003800200 */
.L_x_12:
[----:B------:R-:W-:Y:S01]  /*09e0*/  BSSY.RECONVERGENT B0, `(.L_x_14) ;  /* 0x000000e000007945 */ /* 0x000fe20003800200 */
[----:B------:R-:W-:Y:S01]  /*09f0*/  ISETP.GE.U32.AND P3, PT, R8, UR9, PT ;  /* 0x0000000908007c0c */ /* 0x000fe2000bf66070 */
[----:B------:R-:W-:Y:S02]  /*0a00*/  VIADD R8, R2, 0xb ;  /* 0x0000000b02087836 */ /* 0x000fe40000000000 */
[----:B------:R-:W-:Y:S10]  /*0a10*/  @P4 BRA `(.L_x_15) ;  /* 0x0000000000284947 */ /* 0x000ff40003800000 */
[----:B0123--:R-:W2:Y:S02]  /*0a20*/  LDG.E.U8.CONSTANT R7, desc[UR24][R4.64+0x4] ;  /* 0x0000041804077981 */ /* 0x00fea4000c1e9100 */
        /* <DEDUP_REMOVED lines=9> */
.L_x_15:
[----:B------:R-:W-:Y:S05]  /*0ac0*/  BSYNC.RECONVERGENT B0 ;  /* 0x0000000000007941 */ /* 0x000fea0003800200 */
.L_x_14:
[----:B------:R-:W-:Y:S01]  /*0ad0*/  BSSY.RECONVERGENT B0, `(.L_x_16) ;  /* 0x000000e000007945 */ /* 0x000fe20003800200 */
[----:B------:R-:W-:Y:S01]  /*0ae0*/  ISETP.GE.U32.AND P4, PT, R8, UR9, PT ;  /* 0x0000000908007c0c */ /* 0x000fe2000bf86070 */
[----:B------:R-:W-:Y:S02]  /*0af0*/  VIADD R8, R2, 0xc ;  /* 0x0000000c02087836 */ /* 0x000fe40000000000 */
[----:B------:R-:W-:Y:S10]  /*0b00*/  @P5 BRA `(.L_x_17) ;  /* 0x0000000000285947 */ /* 0x000ff40003800000 */
[----:B01234-:R-:W2:Y:S02]  /*0b10*/  LDG.E.U8.CONSTANT R7, desc[UR24][R4.64+0x5] ;  /* 0x0000051804077981 */ /* 0x01fea4000c1e9100 */
        /* <DEDUP_REMOVED lines=9> */
.L_x_17:
[----:B------:R-:W-:Y:S05]  /*0bb0*/  BSYNC.RECONVERGENT B0 ;  /* 0x0000000000007941 */ /* 0x000fea0003800200 */
.L_x_16:
        /* <DEDUP_REMOVED lines=14> */
.L_x_19:
[----:B------:R-:W-:Y:S05]  /*0ca0*/  BSYNC.RECONVERGENT B0 ;  /* 0x0000000000007941 */ /* 0x000fea0003800200 */
.L_x_18:
        /* <DEDUP_REMOVED lines=14> */
.L_x_21:
[----:B------:R-:W-:Y:S05]  /*0d90*/  BSYNC.RECONVERGENT B0 ;  /* 0x0000000000007941 */ /* 0x000fea0003800200 */
.L_x_20:
        /* <DEDUP_REMOVED lines=14> */
.L_x_23:
[----:B------:R-:W-:Y:S05]  /*0e80*/  BSYNC.RECONVERGENT B0 ;  /* 0x0000000000007941 */ /* 0x000fea0003800200 */
.L_x_22:
[----:B------:R-:W-:Y:S01]  /*0e90*/  BSSY.RECONVERGENT B0, `(.L_x_24) ;  /* 0x000000d000007945 */ /* 0x000fe20003800200 */
[----:B------:R-:W-:-:S03]  /*0ea0*/  ISETP.GE.U32.AND P1, PT, R2, UR9, PT ;  /* 0x0000000902007c0c */ /* 0x000fc6000bf26070 */
        /* <DEDUP_REMOVED lines=11> */
.L_x_25:
[----:B------:R-:W-:Y:S05]  /*0f60*/  BSYNC.RECONVERGENT B0 ;  /* 0x0000000000007941 */ /* 0x000fea0003800200 */
.L_x_24:
[----:B------:R-:W-:Y:S01]  /*0f70*/  BSSY.RECONVERGENT B0, `(.L_x_26) ;  /* 0x000000d000007945 */ /* 0x000fe20003800200 */
[----:B------:R-:W-:-:S03]  /*0f80*/  ISETP.GT.U32.AND P2, PT, R3, UR33, PT ;  /* 0x0000002103007c0c */ /* 0x000fc6000bf44070 */
        /* <DEDUP_REMOVED lines=11> */
.L_x_27:
[----:B------:R-:W-:Y:S05]  /*1040*/  BSYNC.RECONVERGENT B0 ;  /* 0x0000000000007941 */ /* 0x000fea0003800200 */
.L_x_26:
[----:B------:R-:W-:Y:S04]  /*1050*/  BSSY.RECONVERGENT B0, `(.L_x_28) ;  /* 0x000000c000007945 */ /* 0x000fe80003800200 */
[----:B------:R-:W-:Y:S05]  /*1060*/  @P4 BRA `(.L_x_29) ;  /* 0x0000000000284947 */ /* 0x000fea0003800000 */
        /* <DEDUP_REMOVED lines=10> */
.L_x_29:
[----:B------:R-:W-:Y:S05]  /*1110*/  BSYNC.RECONVERGENT B0 ;  /* 0x0000000000007941 */ /* 0x000fea0003800200 */
.L_x_28:
        /* <DEDUP_REMOVED lines=12> */
.L_x_31:
[----:B------:R-:W-:Y:S05]  /*11e0*/  BSYNC.RECONVERGENT B0 ;  /* 0x0000000000007941 */ /* 0x000fea0003800200 */
.L_x_30:
        /* <DEDUP_REMOVED lines=12> */
.L_x_33:
[----:B------:R-:W-:Y:S05]  /*12b0*/  BSYNC.RECONVERGENT B0 ;  /* 0x0000000000007941 */ /* 0x000fea0003800200 */
.L_x_32:
        /* <DEDUP_REMOVED lines=12> */
.L_x_35:
[----:B------:R-:W-:Y:S05]  /*1380*/  BSYNC.RECONVERGENT B0 ;  /* 0x0000000000007941 */ /* 0x000fea0003800200 */
.L_x_34:
[----:B------:R-:W-:Y:S04]  /*1390*/  BSSY.RECONVERGENT B0, `(.L_x_36) ;  /* 0x000000c000007945 */ /* 0x000fe80003800200 */
[----:B------:R-:W-:Y:S05]  /*13a0*/  @P1 BRA `(.L_x_37) ;  /* 0x0000000000281947 */ /* 0x000fea0003800000 */
[----:B------:R-:W5:Y:S02]  /*13b0*/  LDG.E.U8.CONSTANT R5, desc[UR24][R4.64+0xf] ;  /* 0x00000f1804057981 */ /* 0x000f64000c1e9100 */
[----:B-----5:R-:W-:-:S04]  /*13c0*/  ISETP.GT.U32.AND P0, PT, R5, UR4, PT ;  /* 0x0000000405007c0c */ /* 0x020fc8000bf04070 */
[----:B------:R-:W-:-:S13]  /*13d0*/  ISETP.LT.U32.OR P0, PT, R5, UR5, P0 ;  /* 0x0000000505007c0c */ /* 0x000fda0008701470 */
[----:B------:R-:W-:Y:S05]  /*13e0*/  @P0 BRA `(.L_x_37) ;  /* 0x0000000000180947 */ /* 0x000fea0003800000 */
[----:B------:R-:W5:Y:S01]  /*13f0*/  S2UR UR7, SR_CgaCtaId ;  /* 0x00000000000779c3 */ /* 0x000f620000008800 */
[----:B------:R-:W-:Y:S01]  /*1400*/  UMOV UR6, 0x400 ;  /* 0x0000040000067882 */ /* 0x000fe20000000000 */
[----:B------:R-:W-:Y:S01]  /*1410*/  IMAD.IADD R5, R6, 0x1, R5 ;  /* 0x0000000106057824 */ /* 0x000fe200078e0205 */
[----:B-----5:R-:W-:-:S06]  /*1420*/  ULEA UR6, UR7, UR6, 0x18 ;  /* 0x0000000607067291 */ /* 0x020fcc000f8ec0ff */
[----:B------:R-:W-:-:S05]  /*1430*/  LEA R5, R5, UR6, 0x2 ;  /* 0x0000000605057c11 */ /* 0x000fca000f8e10ff */
[----:B------:R0:W-:Y:S02]  /*1440*/  ATOMS.POPC.INC.32 RZ, [R5+URZ] ;  /* 0x0000000005ff7f8c */ /* 0x0001e4000d8000ff */
.L_x_37:
[----:B------:R-:W-:Y:S05]  /*1450*/  BSYNC.RECONVERGENT B0 ;  /* 0x0000000000007941 */ /* 0x000fea0003800200 */
.L_x_36:
[----:B------:R-:W-:Y:S06]  /*1460*/  BAR.SYNC.DEFER_BLOCKING 0x0 ;  /* 0x0000000000007b1d */ /* 0x000fec0000010000 */
[----:B------:R-:W-:Y:S05]  /*1470*/  @P2 EXIT ;  /* 0x000000000000294d */ /* 0x000fea0003800000 */
[----:B------:R-:W5:Y:S01]  /*1480*/  S2UR UR35, SR_CgaCtaId ;  /* 0x00000000002379c3 */ /* 0x000f620000008800 */
[----:B------:R-:W-:Y:S01]  /*1490*/  UMOV UR34, 0x400 ;  /* 0x0000040000227882 */ /* 0x000fe20000000000 */
[----:B------:R-:W-:Y:S01]  /*14a0*/  USHF.L.U32 UR6, UR5, 0x3, URZ ;  /* 0x0000000305067899 */ /* 0x000fe200080006ff */
[----:B------:R-:W-:Y:S01]  /*14b0*/  BSSY.RECONVERGENT B0, `(.L_x_38) ;  /* 0x00000ce000007945 */ /* 0x000fe20003800200 */
[----:B------:R-:W-:Y:S01]  /*14c0*/  UIMAD UR7, UR5, 0xc, URZ ;  /* 0x0000000c050778a4 */ /* 0x000fe2000f8e02ff */
[----:B------:R-:W-:Y:S01]  /*14d0*/  ISETP.GE.U32.AND P0, PT, R0, 0x20, PT ;  /* 0x000000200000780c */ /* 0x000fe20003f06070 */
[----:B------:R-:W-:Y:S02]  /*14e0*/  USHF.L.U32 UR8, UR5, 0x4, URZ ;  /* 0x0000000405087899 */ /* 0x000fe400080006ff */
[----:B0-----:R-:W0:Y:S01]  /*14f0*/  LDC.64 R4, c[0x0][0x388] ;  /* 0x0000e200ff047b82 */ /* 0x001e220000000a00 */
[----:B------:R-:W-:Y:S02]  /*1500*/  UIMAD UR9, UR5, 0x18, URZ ;  /* 0x00000018050978a4 */ /* 0x000fe4000f8e02ff */
[----:B------:R-:W-:-:S02]  /*1510*/  UIMAD UR10, UR5, 0x24, URZ ;  /* 0x00000024050a78a4 */ /* 0x000fc4000f8e02ff */
[----:B------:R-:W-:Y:S02]  /*1520*/  UIMAD UR11, UR5, 0x28, URZ ;  /* 0x00000028050b78a4 */ /* 0x000fe4000f8e02ff */
[----:B------:R-:W-:Y:S02]  /*1530*/  UIMAD UR12, UR5, 0x2c, URZ ;  /* 0x0000002c050c78a4 */ /* 0x000fe4000f8e02ff */
[----:B------:R-:W-:Y:S02]  /*1540*/  UIMAD UR13, UR5, 0x30, URZ ;  /* 0x00000030050d78a4 */ /* 0x000fe4000f8e02ff */
[----:B------:R-:W-:Y:S02]  /*1550*/  UIMAD UR14, UR5, 0x34, URZ ;  /* 0x00000034050e78a4 */ /* 0x000fe4000f8e02ff */
[----:B------:R-:W-:Y:S02]  /*1560*/  UIMAD UR15, UR5, 0x38, URZ ;  /* 0x00000038050f78a4 */ /* 0x000fe4000f8e02ff */
[----:B------:R-:W-:-:S02]  /*1570*/  UIMAD UR16, UR5, 0x3c, URZ ;  /* 0x0000003c051078a4 */ /* 0x000fc4000f8e02ff */
[----:B-----5:R-:W-:Y:S02]  /*1580*/  ULEA UR34, UR35, UR34, 0x18 ;  /* 0x0000002223227291 */ /* 0x020fe4000f8ec0ff */
[----:B------:R-:W-:Y:S02]  /*1590*/  USHF.L.U32 UR17, UR5, 0x6, URZ ;  /* 0x0000000605117899 */ /* 0x000fe400080006ff */
[----:B------:R-:W-:Y:S02]  /*15a0*/  UIMAD UR18, UR5, 0x44, URZ ;  /* 0x00000044051278a4 */ /* 0x000fe4000f8e02ff */
[----:B------:R-:W-:Y:S01]  /*15b0*/  UIMAD UR19, UR5, 0x48, URZ ;  /* 0x00000048051378a4 */ /* 0x000fe2000f8e02ff */
[C---:B0-----:R-:W-:Y:S01]  /*15c0*/  IMAD.WIDE.U32 R4, R3.reuse, 0x4, R4 ;  /* 0x0000000403047825 */ /* 0x041fe200078e0004 */
[----:B------:R-:W-:Y:S01]  /*15d0*/  UIMAD UR20, UR5, 0x4c, URZ ;  /* 0x0000004c051478a4 */ /* 0x000fe2000f8e02ff */
[----:B-1234-:R-:W-:Y:S01]  /*15e0*/  LEA R7, R3, UR34, 0x2 ;  /* 0x0000002203077c11 */ /* 0x01efe2000f8e10ff */
[----:B------:R-:W-:-:S02]  /*15f0*/  UIMAD UR21, UR5, 0x50, URZ ;  /* 0x00000050051578a4 */ /* 0x000fc4000f8e02ff */
[----:B------:R-:W-:Y:S02]  /*1600*/  UIMAD UR22, UR5, 0x54, URZ ;  /* 0x00000054051678a4 */ /* 0x000fe4000f8e02ff */
[----:B------:R-:W-:Y:S02]  /*1610*/  UIMAD UR23, UR5, 0x58, URZ ;  /* 0x00000058051778a4 */ /* 0x000fe4000f8e02ff */
[----:B------:R-:W-:Y:S02]  /*1620*/  UIMAD UR26, UR5, 0x64, URZ ;  /* 0x00000064051a78a4 */ /* 0x000fe4000f8e02ff */
[----:B------:R-:W-:Y:S02]  /*1630*/  UIMAD UR27, UR5, 0x68, URZ ;  /* 0x00000068051b78a4 */ /* 0x000fe4000f8e02ff */
[----:B------:R-:W-:Y:S02]  /*1640*/  UIMAD UR28, UR5, 0x6c, URZ ;  /* 0x0000006c051c78a4 */ /* 0x000fe4000f8e02ff */
[----:B------:R-:W-:-:S02]  /*1650*/  UIMAD UR29, UR5, 0x70, URZ ;  /* 0x00000070051d78a4 */ /* 0x000fc4000f8e02ff */
[----:B------:R-:W-:Y:S02]  /*1660*/  UIMAD UR30, UR5, 0x74, URZ ;  /* 0x00000074051e78a4 */ /* 0x000fe4000f8e02ff */
[----:B------:R-:W-:Y:S02]  /*1670*/  UIMAD UR31, UR5, 0x78, URZ ;  /* 0x00000078051f78a4 */ /* 0x000fe4000f8e02ff */
[----:B------:R-:W-:Y:S02]  /*1680*/  UIMAD UR32, UR5, 0x7c, URZ ;  /* 0x0000007c052078a4 */ /* 0x000fe4000f8e02ff */
[----:B------:R-:W-:Y:S01]  /*1690*/  USHF.L.U32 UR5, UR5, 0x2, URZ ;  /* 0x0000000205057899 */ /* 0x000fe200080006ff */
[----:B------:R-:W0:Y:S01]  /*16a0*/  LDCU UR36, c[0x0][0x394] ;  /* 0x00007280ff2477ac */ /* 0x000e220008000800 */
[----:B------:R-:W1:Y:S01]  /*16b0*/  LDCU UR37, c[0x0][0x398] ;  /* 0x00007300ff2577ac */ /* 0x000e620008000800 */
[----:B------:R-:W-:Y:S02]  /*16c0*/  ULEA UR6, UR4, -UR6, 0x3 ;  /* 0x8000000604067291 */ /* 0x000fe4000f8e18ff */
[----:B------:R-:W-:-:S02]  /*16d0*/  UIMAD UR7, UR4, 0xc, -UR7 ;  /* 0x0000000c040778a4 */ /* 0x000fc4000f8e0a07 */
[----:B------:R-:W-:Y:S02]  /*16e0*/  ULEA UR8, UR4, -UR8, 0x4 ;  /* 0x8000000804087291 */ /* 0x000fe4000f8e20ff */
[----:B------:R-:W-:Y:S02]  /*16f0*/  UIMAD UR9, UR4, 0x18, -UR9 ;  /* 0x00000018040978a4 */ /* 0x000fe4000f8e0a09 */
[----:B------:R-:W-:Y:S02]  /*1700*/  UIMAD UR10, UR4, 0x24, -UR10 ;  /* 0x00000024040a78a4 */ /* 0x000fe4000f8e0a0a */
[----:B------:R-:W-:Y:S02]  /*1710*/  UIMAD UR11, UR4, 0x28, -UR11 ;  /* 0x00000028040b78a4 */ /* 0x000fe4000f8e0a0b */
[----:B------:R-:W-:Y:S02]  /*1720*/  UIMAD UR12, UR4, 0x2c, -UR12 ;  /* 0x0000002c040c78a4 */ /* 0x000fe4000f8e0a0c */
[----:B------:R-:W-:-:S02]  /*1730*/  UIMAD UR13, UR4, 0x30, -UR13 ;  /* 0x00000030040d78a4 */ /* 0x000fc4000f8e0a0d */
[----:B------:R-:W-:Y:S02]  /*1740*/  UIMAD UR14, UR4, 0x34, -UR14 ;  /* 0x00000034040e78a4 */ /* 0x000fe4000f8e0a0e */
[----:B------:R-:W-:Y:S02]  /*1750*/  UIMAD UR15, UR4, 0x38, -UR15 ;  /* 0x00000038040f78a4 */ /* 0x000fe4000f8e0a0f */
[----:B------:R-:W-:Y:S02]  /*1760*/  UIMAD UR16, UR4, 0x3c, -UR16 ;  /* 0x0000003c041078a4 */ /* 0x000fe4000f8e0a10 */
[----:B------:R-:W-:Y:S02]  /*1770*/  ULEA UR17, UR4, -UR17, 0x6 ;  /* 0x8000001104117291 */ /* 0x000fe4000f8e30ff */
[----:B------:R-:W-:Y:S02]  /*1780*/  UIMAD UR18, UR4, 0x44, -UR18 ;  /* 0x00000044041278a4 */ /* 0x000fe4000f8e0a12 */
[----:B------:R-:W-:-:S02]  /*1790*/  UIMAD UR19, UR4, 0x48, -UR19 ;  /* 0x00000048041378a4 */ /* 0x000fc4000f8e0a13 */
[----:B------:R-:W-:Y:S02]  /*17a0*/  UIMAD UR20, UR4, 0x4c, -UR20 ;  /* 0x0000004c041478a4 */ /* 0x000fe4000f8e0a14 */
        /* <DEDUP_REMOVED lines=8> */
[----:B------:R-:W-:Y:S02]  /*1830*/  UIMAD UR31, UR4, 0x78, -UR31 ;  /* 0x00000078041f78a4 */ /* 0x000fe4000f8e0a1f */
[----:B------:R-:W-:Y:S02]  /*1840*/  UIMAD UR32, UR4, 0x7c, -UR32 ;  /* 0x0000007c042078a4 */ /* 0x000fe4000f8e0a20 */
[----:B01----:R-:W-:-:S12]  /*1850*/  ULEA UR5, UR4, -UR5, 0x2 ;  /* 0x8000000504057291 */ /* 0x003fd8000f8e10ff */
.L_x_42:
[----:B------:R-:W-:Y:S01]  /*1860*/  IMAD.MOV.U32 R9, RZ, RZ, RZ ;  /* 0x000000ffff097224 */ /* 0x000fe200078e00ff */
[----:B------:R-:W-:Y:S06]  /*1870*/  @!P0 BRA `(.L_x_39) ;  /* 0x00000008001c8947 */ /* 0x000fec0003800000 */
[----:B------:R0:W1:Y:S01]  /*1880*/  LDS R9, [R7] ;  /* 0x0000000007097984 */ /* 0x0000620000000800 */
[----:B------:R-:W-:-:S04]  /*1890*/  SHF.R.U32.HI R2, RZ, 0x5, R0 ;  /* 0x00000005ff027819 */ /* 0x000fc80000011600 */
[----:B------:R-:W-:-:S13]  /*18a0*/  ISETP.NE.AND P1, PT, R2, 0x1, PT ;  /* 0x000000010200780c */ /* 0x000fda0003f25270 */
[----:B0-----:R-:W-:Y:S05]  /*18b0*/  @!P1 BRA `(.L_x_39) ;  /* 0x00000008000c9947 */ /* 0x001fea0003800000 */
[----:B------:R-:W1:Y:S01]  /*18c0*/  LDS R6, [R7+UR5+0x4] ;  /* 0x0000040507067984 */ /* 0x000e620008000800 */
[----:B------:R-:W-:Y:S01]  /*18d0*/  ISETP.NE.AND P1, PT, R2, 0x2, PT ;  /* 0x000000020200780c */ /* 0x000fe20003f25270 */
[----:B-1----:R-:W-:-:S12]  /*18e0*/  IMAD.IADD R9, R9, 0x1, R6 ;  /* 0x0000000109097824 */ /* 0x002fd800078e0206 */
[----:B------:R-:W-:Y:S05]  /*18f0*/  @!P1 BRA `(.L_x_39) ;  /* 0x0000000400fc9947 */ /* 0x000fea0003800000 */
[----:B------:R-:W0:Y:S01]  /*1900*/  LDS R6, [R7+UR6+0x8] ;  /* 0x0000080607067984 */ /* 0x000e220008000800 */
[----:B------:R-:W-:Y:S01]  /*1910*/  ISETP.NE.AND P1, PT, R2, 0x3, PT ;  /* 0x000000030200780c */ /* 0x000fe20003f25270 */
[----:B0-----:R-:W-:-:S12]  /*1920*/  IMAD.IADD R9, R9, 0x1, R6 ;  /* 0x0000000109097824 */ /* 0x001fd800078e0206 */
        /* <DEDUP_REMOVED lines=9> */
[----:B------:R-:W-:Y:S01]  /*19c0*/  UIMAD UR4, UR36, 0x14, URZ ;  /* 0x00000014240478a4 */ /* 0x000fe2000f8e02ff */
[----:B------:R-:W-:-:S03]  /*19d0*/  ISETP.NE.AND P1, PT, R2, 0x6, PT ;  /* 0x000000060200780c */ /* 0x000fc60003f25270 */
[----:B------:R-:W-:-:S09]  /*19e0*/  UIMAD UR4, UR37, 0x14, -UR4 ;  /* 0x00000014250478a4 */ /* 0x000fd2000f8e0a04 */
[----:B------:R-:W0:Y:S02]  /*19f0*/  LDS R6, [R7+UR4+0x14] ;  /* 0x0000140407067984 */ /* 0x000e240008000800 */
[----:B0-----:R-:W-:Y:S01]  /*1a00*/  IMAD.IADD R9, R9, 0x1, R6 ;  /* 0x0000000109097824 */ /* 0x001fe200078e0206 */
[----:B------:R-:W-:Y:S06]  /*1a10*/  @!P1 BRA `(.L_x_39) ;  /* 0x0000000400b49947 */ /* 0x000fec0003800000 */
        /* <DEDUP_REMOVED lines=10> */
[----:B------:R-:W-:Y:S01]  /*1ac0*/  USHF.L.U32 UR4, UR36, 0x5, URZ ;  /* 0x0000000524047899 */ /* 0x000fe200080006ff */
[----:B------:R-:W-:-:S03]  /*1ad0*/  ISETP.NE.AND P1, PT, R2, 0x9, PT ;  /* 0x000000090200780c */ /* 0x000fc60003f25270 */
[----:B------:R-:W-:-:S09]  /*1ae0*/  ULEA UR4, UR37, -UR4, 0x5 ;  /* 0x8000000425047291 */ /* 0x000fd2000f8e28ff */
[----:B------:R-:W0:Y:S02]  /*1af0*/  LDS R6, [R7+UR4+0x20] ;  /* 0x0000200407067984 */ /* 0x000e240008000800 */
[----:B0-----:R-:W-:Y:S01]  /*1b00*/  IMAD.IADD R9, R9, 0x1, R6 ;  /* 0x0000000109097824 */ /* 0x001fe200078e0206 */
[----:B------:R-:W-:Y:S06]  /*1b10*/  @!P1 BRA `(.L_x_39) ;  /* 0x0000000400749947 */ /* 0x000fec0003800000 */
        /* <DEDUP_REMOVED lines=88> */
[----:B------:R-:W-:Y:S02]  /*20a0*/  ISETP.NE.AND P1, PT, R2, 0x1f, PT ;  /* 0x0000001f0200780c */ /* 0x000fe40003f25270 */
[----:B------:R-:W0:Y:S11]  /*20b0*/  LDS R2, [R7+UR31+0x78] ;  /* 0x0000781f07027984 */ /* 0x000e360008000800 */
[----:B------:R-:W1:Y:S01]  /*20c0*/  @P1 LDS R6, [R7+UR32+0x7c] ;  /* 0x00007c2007061984 */ /* 0x000e620008000800 */
[----:B0-----:R-:W-:-:S04]  /*20d0*/  IMAD.IADD R9, R9, 0x1, R2 ;  /* 0x0000000109097824 */ /* 0x001fc800078e0202 */
[----:B-1----:R-:W-:-:S07]  /*20e0*/  @P1 IMAD.IADD R9, R9, 0x1, R6 ;  /* 0x0000000109091824 */ /* 0x002fce00078e0206 */
.L_x_39:
[----:B-1----:R-:W-:Y:S01]  /*20f0*/  ISETP.NE.AND P1, PT, R9, RZ, PT ;  /* 0x000000ff0900720c */ /* 0x002fe20003f25270 */
[----:B------:R-:W-:-:S12]  /*2100*/  BSSY.RECONVERGENT B1, `(.L_x_40) ;  /* 0x0000003000017945 */ /* 0x000fd80003800200 */
[----:B------:R-:W-:Y:S05]  /*2110*/  @!P1 BRA `(.L_x_41) ;  /* 0x0000000000049947 */ /* 0x000fea0003800000 */
[----:B------:R0:W-:Y:S02]  /*2120*/  REDG.E.ADD.STRONG.GPU desc[UR24][R4.64], R9 ;  /* 0x000000090400798e */ /* 0x0001e4000c12e118 */
.L_x_41:
[----:B------:R-:W-:Y:S05]  /*2130*/  BSYNC.RECONVERGENT B1 ;  /* 0x0000000000017941 */ /* 0x000fea0003800200 */
.L_x_40:
[C---:B------:R-:W-:Y:S02]  /*2140*/  IMAD.IADD R3, R0.reuse, 0x1, R3 ;  /* 0x0000000100037824 */ /* 0x040fe400078e0203 */
[C---:B------:R-:W-:Y:S02]  /*2150*/  IMAD R7, R0.reuse, 0x4, R7 ;  /* 0x0000000400077824 */ /* 0x040fe400078e0207 */
[----:B0-----:R-:W-:Y:S01]  /*2160*/  IMAD.WIDE.U32 R4, R0, 0x4, R4 ;  /* 0x0000000400047825 */ /* 0x001fe200078e0004 */
[----:B------:R-:W-:-:S13]  /*2170*/  ISETP.GT.AND P1, PT, R3, UR33, PT ;  /* 0x0000002103007c0c */ /* 0x000fda000bf24270 */
[----:B------:R-:W-:Y:S05]  /*2180*/  @!P1 BRA `(.L_x_42) ;  /* 0xfffffff400b49947 */ /* 0x000fea000383ffff */
[----:B------:R-:W-:Y:S05]  /*2190*/  BSYNC.RECONVERGENT B0 ;  /* 0x0000000000007941 */ /* 0x000fea0003800200 */
.L_x_38:
[----:B------:R-:W-:Y:S05]  /*21a0*/  EXIT ;  /* 0x000000000000794d */ /* 0x000fea0003800000 */
.L_x_43:
[----:B------:R-:W-:-:S00]  /*21b0*/  BRA `(.L_x_43) ;  /* 0xfffffffc00fc7947 */ /* 0x000fc0000383ffff */
[----:B------:R-:W-:-:S00]  /*21c0*/  NOP ;  /* 0x0000000000007918 */ /* 0x000fc00000000000 */
        /* <DEDUP_REMOVED lines=11> */
.L_x_44:


//--------------------- .nv.shared._Z22histogram_range_kernelPKhPjjii --------------------------
	.section	.nv.shared._Z22histogram_range_kernelPKhPjjii,"aw",@nobits
	.sectionflags	@""
	.align	16
	.zero		1024


//--------------------- .nv.shared.reserved.0     --------------------------
	.section	.nv.shared.reserved.0,"aw",@nobits
	.weak		__nv_reservedSMEM_offset_0_alias
	.size		__nv_reservedSMEM_offset_0_alias, 0, 64
	.other		__nv_reservedSMEM_offset_0_alias,@"STO_CUDA_RESERVED_SHARED STV_DEFAULT"
__nv_reservedSMEM_offset_0_alias:
	.zero		0
	.zero		64


//--------------------- .nv.constant0._Z22histogram_range_kernelPKhPjjii --------------------------
	.section	.nv.constant0._Z22histogram_range_kernelPKhPjjii,"a",@progbits
	.sectionflags	@""
	.align	4
.nv.constant0._Z22histogram_range_kernelPKhPjjii:
	.zero		924


//--------------------- SYMBOLS --------------------------

	.type		.nv.reservedSmem.offset0,@object
	.size		.nv.reservedSmem.offset0,0x4
	.type		.nv.reservedSmem.cap,@object
	.size		.nv.reservedSmem.cap,0x4
